	.target	sm_100a

	.elftype	@"ET_EXEC"


//--------------------- .note.nv.tkinfo           --------------------------
	.section	.note.nv.tkinfo,"",@"SHT_NOTE"
	.sectionflags	@"SHF_NOTE_NV_TKINFO"
	.tkinfo
        /*0018*/ 	.word	0x00000081
        /*0030*/ 	.string	""
        /*0030*/ 	.string	"ptxas-blackwell"
        /*0030*/ 	.string	"Cuda compilation tools, release 12.9, V12.9.86"
        /*0030*/ 	.string	"Build cuda_12.9.r12.9/compiler.36037853_0"
        /*0030*/ 	.string	"-v  -suppress-debug-info  -lineinfo  -arch sm_100a "



//--------------------- .note.nv.cuver            --------------------------
	.section	.note.nv.cuver,"",@"SHT_NOTE"
	.sectionflags	@"SHF_NOTE_NV_CUVER"
        /*0018*/ 	.short	0x0001
        /*001a*/ 	.short	0x0064
        /*001c*/ 	.short	0x0001
        /*001e*/ 	.short	0x0000
        /*0020*/ 	.short	0x0001
        /*0022*/ 	.short	0x0000


//--------------------- .nv.info                  --------------------------
	.section	.nv.info,"",@"SHT_CUDA_INFO"
	.align	4


	//----- nvinfo : EIATTR_REGCOUNT
	.align		4
        /*0000*/ 	.byte	0x04, 0x2f
        /*0002*/ 	.short	(.L_1 - .L_0)
	.align		4
.L_0:
        /*0004*/ 	.word	index@(matmul_kernel)
        /*0008*/ 	.word	0x0000009f


	//----- nvinfo : EIATTR_FRAME_SIZE
	.align		4
.L_1:
        /*000c*/ 	.byte	0x04, 0x11
        /*000e*/ 	.short	(.L_3 - .L_2)
	.align		4
.L_2:
        /*0010*/ 	.word	index@(matmul_kernel)
        /*0014*/ 	.word	0x00000000


	//----- nvinfo : EIATTR_MIN_STACK_SIZE
	.align		4
.L_3:
        /*0018*/ 	.byte	0x04, 0x12
        /*001a*/ 	.short	(.L_5 - .L_4)
	.align		4
.L_4:
        /*001c*/ 	.word	index@(matmul_kernel)
        /*0020*/ 	.word	0x00000000
.L_5:


//--------------------- .nv.info.matmul_kernel    --------------------------
	.section	.nv.info.matmul_kernel,"",@"SHT_CUDA_INFO"
	.sectionflags	@""
	.align	4


	//----- nvinfo : EIATTR_CUDA_API_VERSION
	.align		4
        /*0000*/ 	.byte	0x04, 0x37
        /*0002*/ 	.short	(.L_7 - .L_6)
.L_6:
        /*0004*/ 	.word	0x00000081


	//----- nvinfo : EIATTR_KPARAM_INFO
	.align		4
.L_7:
        /*0008*/ 	.byte	0x04, 0x17
        /*000a*/ 	.short	(.L_9 - .L_8)
.L_8:
        /*000c*/ 	.word	0x00000000
        /*0010*/ 	.short	0x000d
        /*0012*/ 	.short	0x0048
        /*0014*/ 	.byte	0x00, 0xf4, 0x21, 0x00


	//----- nvinfo : EIATTR_KPARAM_INFO
	.align		4
.L_9:
        /*0018*/ 	.byte	0x04, 0x17
        /*001a*/ 	.short	(.L_11 - .L_10)
.L_10:
        /*001c*/ 	.word	0x00000000
        /*0020*/ 	.short	0x000c
        /*0022*/ 	.short	0x0040
        /*0024*/ 	.byte	0x00, 0xf4, 0x21, 0x00


	//----- nvinfo : EIATTR_KPARAM_INFO
	.align		4
.L_11:
        /*0028*/ 	.byte	0x04, 0x17
        /*002a*/ 	.short	(.L_13 - .L_12)
.L_12:
        /*002c*/ 	.word	0x00000000
        /*0030*/ 	.short	0x000b
        /*0032*/ 	.short	0x0038
        /*0034*/ 	.byte	0x00, 0xf0, 0x11, 0x00


	//----- nvinfo : EIATTR_KPARAM_INFO
	.align		4
.L_13:
        /*0038*/ 	.byte	0x04, 0x17
        /*003a*/ 	.short	(.L_15 - .L_14)
.L_14:
        /*003c*/ 	.word	0x00000000
        /*0040*/ 	.short	0x000a
        /*0042*/ 	.short	0x0034
        /*0044*/ 	.byte	0x00, 0xf0, 0x11, 0x00


	//----- nvinfo : EIATTR_KPARAM_INFO
	.align		4
.L_15:
        /*0048*/ 	.byte	0x04, 0x17
        /*004a*/ 	.short	(.L_17 - .L_16)
.L_16:
        /*004c*/ 	.word	0x00000000
        /*0050*/ 	.short	0x0009
        /*0052*/ 	.short	0x0030
        /*0054*/ 	.byte	0x00, 0xf0, 0x11, 0x00


	//----- nvinfo : EIATTR_KPARAM_INFO
	.align		4
.L_17:
        /*0058*/ 	.byte	0x04, 0x17
        /*005a*/ 	.short	(.L_19 - .L_18)
.L_18:
        /*005c*/ 	.word	0x00000000
        /*0060*/ 	.short	0x0008
        /*0062*/ 	.short	0x002c
        /*0064*/ 	.byte	0x00, 0xf0, 0x11, 0x00


	//----- nvinfo : EIATTR_KPARAM_INFO
	.align		4
.L_19:
        /*0068*/ 	.byte	0x04, 0x17
        /*006a*/ 	.short	(.L_21 - .L_20)
.L_20:
        /*006c*/ 	.word	0x00000000
        /*0070*/ 	.short	0x0007
        /*0072*/ 	.short	0x0028
        /*0074*/ 	.byte	0x00, 0xf0, 0x11, 0x00


	//----- nvinfo : EIATTR_KPARAM_INFO
	.align		4
.L_21:
        /*0078*/ 	.byte	0x04, 0x17
        /*007a*/ 	.short	(.L_23 - .L_22)
.L_22:
        /*007c*/ 	.word	0x00000000
        /*0080*/ 	.short	0x0006
        /*0082*/ 	.short	0x0024
        /*0084*/ 	.byte	0x00, 0xf0, 0x11, 0x00


	//----- nvinfo : EIATTR_KPARAM_INFO
	.align		4
.L_23:
        /*0088*/ 	.byte	0x04, 0x17
        /*008a*/ 	.short	(.L_25 - .L_24)
.L_24:
        /*008c*/ 	.word	0x00000000
        /*0090*/ 	.short	0x0005
        /*0092*/ 	.short	0x0020
        /*0094*/ 	.byte	0x00, 0xf0, 0x11, 0x00


	//----- nvinfo : EIATTR_KPARAM_INFO
	.align		4
.L_25:
        /*0098*/ 	.byte	0x04, 0x17
        /*009a*/ 	.short	(.L_27 - .L_26)
.L_26:
        /*009c*/ 	.word	0x00000000
        /*00a0*/ 	.short	0x0004
        /*00a2*/ 	.short	0x001c
        /*00a4*/ 	.byte	0x00, 0xf0, 0x11, 0x00


	//----- nvinfo : EIATTR_KPARAM_INFO
	.align		4
.L_27:
        /*00a8*/ 	.byte	0x04, 0x17
        /*00aa*/ 	.short	(.L_29 - .L_28)
.L_28:
        /*00ac*/ 	.word	0x00000000
        /*00b0*/ 	.short	0x0003
        /*00b2*/ 	.short	0x0018
        /*00b4*/ 	.byte	0x00, 0xf0, 0x11, 0x00


	//----- nvinfo : EIATTR_KPARAM_INFO
	.align		4
.L_29:
        /*00b8*/ 	.byte	0x04, 0x17
        /*00ba*/ 	.short	(.L_31 - .L_30)
.L_30:
        /*00bc*/ 	.word	0x00000000
        /*00c0*/ 	.short	0x0002
        /*00c2*/ 	.short	0x0010
        /*00c4*/ 	.byte	0x00, 0xf4, 0x21, 0x00


	//----- nvinfo : EIATTR_KPARAM_INFO
	.align		4
.L_31:
        /*00c8*/ 	.byte	0x04, 0x17
        /*00ca*/ 	.short	(.L_33 - .L_32)
.L_32:
        /*00cc*/ 	.word	0x00000000
        /*00d0*/ 	.short	0x0001
        /*00d2*/ 	.short	0x0008
        /*00d4*/ 	.byte	0x00, 0xf4, 0x21, 0x00


	//----- nvinfo : EIATTR_KPARAM_INFO
	.align		4
.L_33:
        /*00d8*/ 	.byte	0x04, 0x17
        /*00da*/ 	.short	(.L_35 - .L_34)
.L_34:
        /*00dc*/ 	.word	0x00000000
        /*00e0*/ 	.short	0x0000
        /*00e2*/ 	.short	0x0000
        /*00e4*/ 	.byte	0x00, 0xf4, 0x21, 0x00


	//----- nvinfo : EIATTR_SPARSE_MMA_MASK
	.align		4
.L_35:
        /*00e8*/ 	.byte	0x03, 0x50
        /*00ea*/ 	.short	0x0000


	//----- nvinfo : EIATTR_MAXREG_COUNT
	.align		4
        /*00ec*/ 	.byte	0x03, 0x1b
        /*00ee*/ 	.short	0x00ff


	//----- nvinfo : EIATTR_NUM_BARRIERS
	.align		4
        /*00f0*/ 	.byte	0x02, 0x4c
        /*00f2*/ 	.byte	0x01
	.zero		1


	//----- nvinfo : EIATTR_VRC_CTA_INIT_COUNT
	.align		4
        /*00f4*/ 	.byte	0x02, 0x4a
	.zero		1
	.zero		1


	//----- nvinfo : EIATTR_EXIT_INSTR_OFFSETS
	.align		4
        /*00f8*/ 	.byte	0x04, 0x1c
        /*00fa*/ 	.short	(.L_37 - .L_36)


	//   ....[0]....
.L_36:
        /*00fc*/ 	.word	0x00004220


	//   ....[1]....
        /*0100*/ 	.word	0x00004250


	//----- nvinfo : EIATTR_REQNTID
	.align		4
.L_37:
        /*0104*/ 	.byte	0x04, 0x10
        /*0106*/ 	.short	(.L_39 - .L_38)
.L_38:
        /*0108*/ 	.word	0x00000040
        /*010c*/ 	.word	0x00000001
        /*0110*/ 	.word	0x00000001


	//----- nvinfo : EIATTR_CBANK_PARAM_SIZE
	.align		4
.L_39:
        /*0114*/ 	.byte	0x03, 0x19
        /*0116*/ 	.short	0x0050


	//----- nvinfo : EIATTR_PARAM_CBANK
	.align		4
        /*0118*/ 	.byte	0x04, 0x0a
        /*011a*/ 	.short	(.L_41 - .L_40)
	.align		4
.L_40:
        /*011c*/ 	.word	index@(.nv.constant0.matmul_kernel)
        /*0120*/ 	.short	0x0380
        /*0122*/ 	.short	0x0050


	//----- nvinfo : EIATTR_SW_WAR
	.align		4
.L_41:
        /*0124*/ 	.byte	0x04, 0x36
        /*0126*/ 	.short	(.L_43 - .L_42)
.L_42:
        /*0128*/ 	.word	0x00000008
.L_43:


//--------------------- .nv.compat                --------------------------
	.section	.nv.compat,"",@"SHT_CUDA_COMPAT_INFO"
	.align	4
        /*0000*/ 	.byte	0x02, 0x02, 0x01, 0x00, 0x02, 0x05, 0x05, 0x00, 0x02, 0x03, 0x00, 0x00, 0x02, 0x06, 0x01, 0x00


//--------------------- .nv.callgraph             --------------------------
	.section	.nv.callgraph,"",@"SHT_CUDA_CALLGRAPH"
	.align	4
	.sectionentsize	8
	.align		4
        /*0000*/ 	.word	0x00000000
	.align		4
        /*0004*/ 	.word	0xffffffff
	.align		4
        /*0008*/ 	.word	0x00000000
	.align		4
        /*000c*/ 	.word	0xfffffffe
	.align		4
        /*0010*/ 	.word	0x00000000
	.align		4
        /*0014*/ 	.word	0xfffffffd
	.align		4
        /*0018*/ 	.word	0x00000000
	.align		4
        /*001c*/ 	.word	0xfffffffc


//--------------------- .text.matmul_kernel       --------------------------
	.section	.text.matmul_kernel,"ax",@progbits
	.align	128
        .global         matmul_kernel
        .type           matmul_kernel,@function
        .size           matmul_kernel,(.L_x_4 - matmul_kernel)
        .other          matmul_kernel,@"STO_CUDA_ENTRY STV_DEFAULT"
matmul_kernel:
.text.matmul_kernel:
[----:B------:R-:W0:Y:S08]  /*0000*/  LDC R1, c[0x0][0x37c] ;  /* 0x0000df00ff017b82 */ /* 0x000e300000000800 */
[----:B------:R-:W1:Y:S01]  /*0010*/  LDC.64 R28, c[0x0][0x398] ;  /* 0x0000e600ff1c7b82 */ /* 0x000e620000000a00 */
[----:B------:R-:W2:Y:S01]  /*0020*/  S2R R5, SR_CTAID.X ;  /* 0x0000000000057919 */ /* 0x000ea20000002500 */
[----:B------:R-:W3:Y:S01]  /*0030*/  LDCU UR4, c[0x0][0x3a0] ;  /* 0x00007400ff0477ac */ /* 0x000ee20008000800 */
[----:B------:R-:W4:Y:S01]  /*0040*/  S2R R26, SR_TID.X ;  /* 0x00000000001a7919 */ /* 0x000f220000002100 */
[----:B------:R-:W-:Y:S01]  /*0050*/  UMOV UR5, 0x400 ;  /* 0x0000040000057882 */ /* 0x000fe20000000000 */
[----:B------:R-:W0:Y:S03]  /*0060*/  LDCU.64 UR10, c[0x0][0x358] ;  /* 0x00006b00ff0a77ac */ /* 0x000e260008000a00 */
[----:B------:R-:W5:Y:S01]  /*0070*/  S2UR UR6, SR_CgaCtaId ;  /* 0x00000000000679c3 */ /* 0x000f620000008800 */
[----:B------:R-:W0:Y:S01]  /*0080*/  LDCU UR7, c[0x0][0x3a0] ;  /* 0x00007400ff0777ac */ /* 0x000e220008000800 */
[----:B---3--:R-:W-:Y:S01]  /*0090*/  UIADD3 UR4, UPT, UPT, UR4, 0x1f, URZ ;  /* 0x0000001f04047890 */ /* 0x008fe2000fffe0ff */
[----:B-1----:R-:W-:-:S03]  /*00a0*/  VIADD R0, R29, 0x3f ;  /* 0x0000003f1d007836 */ /* 0x002fc60000000000 */
[----:B------:R-:W-:Y:S02]  /*00b0*/  UISETP.GT.AND UP0, UPT, UR4, 0x1f, UPT ;  /* 0x0000001f0400788c */ /* 0x000fe4000bf04270 */
[----:B------:R-:W-:Y:S01]  /*00c0*/  SHF.R.S32.HI R3, RZ, 0x1f, R0 ;  /* 0x0000001fff037819 */ /* 0x000fe20000011400 */
[----:B-----5:R-:W-:-:S03]  /*00d0*/  ULEA UR5, UR6, UR5, 0x18 ;  /* 0x0000000506057291 */ /* 0x020fc6000f8ec0ff */
[----:B------:R-:W-:Y:S02]  /*00e0*/  LEA.HI R3, R3, R0, RZ, 0x6 ;  /* 0x0000000003037211 */ /* 0x000fe400078f30ff */
[----:B--2---:R-:W-:Y:S02]  /*00f0*/  IABS R8, R5 ;  /* 0x0000000500087213 */ /* 0x004fe40000000000 */
[----:B------:R-:W-:Y:S02]  /*0100*/  SHF.R.S32.HI R3, RZ, 0x6, R3 ;  /* 0x00000006ff037819 */ /* 0x000fe40000011403 */
[----:B----4-:R-:W-:-:S03]  /*0110*/  SHF.R.U32.HI R24, RZ, 0x4, R26 ;  /* 0x00000004ff187819 */ /* 0x010fc6000001161a */
[----:B------:R-:W-:Y:S01]  /*0120*/  IMAD.SHL.U32 R4, R3, 0x8, RZ ;  /* 0x0000000803047824 */ /* 0x000fe200078e00ff */
[----:B------:R-:W-:-:S04]  /*0130*/  SGXT.U32 R24, R24, 0x2 ;  /* 0x000000021818781a */ /* 0x000fc80000000000 */
[-C--:B------:R-:W-:Y:S02]  /*0140*/  IABS R7, R4.reuse ;  /* 0x0000000400077213 */ /* 0x080fe40000000000 */
[----:B------:R-:W-:Y:S02]  /*0150*/  IABS R10, R4 ;  /* 0x00000004000a7213 */ /* 0x000fe40000000000 */
[----:B------:R-:W1:Y:S01]  /*0160*/  I2F.RP R0, R7 ;  /* 0x0000000700007306 */ /* 0x000e620000209400 */
[C---:B------:R-:W-:Y:S02]  /*0170*/  LOP3.LUT R73, R24.reuse, 0x4, RZ, 0xfc, !PT ;  /* 0x0000000418497812 */ /* 0x040fe400078efcff */
[C---:B------:R-:W-:Y:S02]  /*0180*/  LOP3.LUT R72, R24.reuse, 0x8, RZ, 0xfc, !PT ;  /* 0x0000000818487812 */ /* 0x040fe400078efcff */
[C---:B------:R-:W-:Y:S02]  /*0190*/  LOP3.LUT R31, R24.reuse, 0xc, RZ, 0xfc, !PT ;  /* 0x0000000c181f7812 */ /* 0x040fe400078efcff */
[----:B------:R-:W-:-:S02]  /*01a0*/  LOP3.LUT R30, R24, 0x10, RZ, 0xfc, !PT ;  /* 0x00000010181e7812 */ /* 0x000fc400078efcff */
[C---:B------:R-:W-:Y:S02]  /*01b0*/  LOP3.LUT R34, R24.reuse, 0x14, RZ, 0xfc, !PT ;  /* 0x0000001418227812 */ /* 0x040fe400078efcff */
[C---:B------:R-:W-:Y:S02]  /*01c0*/  LOP3.LUT R35, R24.reuse, 0x18, RZ, 0xfc, !PT ;  /* 0x0000001818237812 */ /* 0x040fe400078efcff */
[----:B------:R-:W-:Y:S01]  /*01d0*/  LOP3.LUT R27, R24, 0x1c, RZ, 0xfc, !PT ;  /* 0x0000001c181b7812 */ /* 0x000fe200078efcff */
[----:B-1----:R-:W1:Y:S02]  /*01e0*/  MUFU.RCP R0, R0 ;  /* 0x0000000000007308 */ /* 0x002e640000001000 */
[----:B-1----:R-:W-:Y:S02]  /*01f0*/  VIADD R2, R0, 0xffffffe ;  /* 0x0ffffffe00027836 */ /* 0x002fe40000000000 */
[----:B------:R-:W-:-:S04]  /*0200*/  IMAD.MOV R0, RZ, RZ, -R10 ;  /* 0x000000ffff007224 */ /* 0x000fc800078e0a0a */
[----:B------:R1:W2:Y:S02]  /*0210*/  F2I.FTZ.U32.TRUNC.NTZ R3, R2 ;  /* 0x0000000200037305 */ /* 0x0002a4000021f000 */
[----:B-1----:R-:W-:Y:S02]  /*0220*/  IMAD.MOV.U32 R2, RZ, RZ, RZ ;  /* 0x000000ffff027224 */ /* 0x002fe400078e00ff */
[----:B--2---:R-:W-:-:S04]  /*0230*/  IMAD.MOV R6, RZ, RZ, -R3 ;  /* 0x000000ffff067224 */ /* 0x004fc800078e0a03 */
[----:B------:R-:W-:Y:S02]  /*0240*/  IMAD R9, R6, R7, RZ ;  /* 0x0000000706097224 */ /* 0x000fe400078e02ff */
[----:B------:R-:W-:Y:S02]  /*0250*/  IMAD.MOV.U32 R6, RZ, RZ, R8 ;  /* 0x000000ffff067224 */ /* 0x000fe400078e0008 */
[----:B------:R-:W-:-:S06]  /*0260*/  IMAD.HI.U32 R3, R3, R9, R2 ;  /* 0x0000000903037227 */ /* 0x000fcc00078e0002 */
[----:B------:R-:W-:-:S04]  /*0270*/  IMAD.HI.U32 R3, R3, R6, RZ ;  /* 0x0000000603037227 */ /* 0x000fc800078e00ff */
[----:B------:R-:W-:-:S05]  /*0280*/  IMAD R0, R3, R0, R6 ;  /* 0x0000000003007224 */ /* 0x000fca00078e0206 */
[----:B------:R-:W-:-:S13]  /*0290*/  ISETP.GT.U32.AND P1, PT, R7, R0, PT ;  /* 0x000000000700720c */ /* 0x000fda0003f24070 */
[----:B------:R-:W-:Y:S02]  /*02a0*/  @!P1 IMAD.IADD R0, R0, 0x1, -R7 ;  /* 0x0000000100009824 */ /* 0x000fe400078e0a07 */
[----:B------:R-:W-:Y:S01]  /*02b0*/  @!P1 VIADD R3, R3, 0x1 ;  /* 0x0000000103039836 */ /* 0x000fe20000000000 */
[----:B------:R-:W-:Y:S02]  /*02c0*/  ISETP.NE.AND P1, PT, R4, RZ, PT ;  /* 0x000000ff0400720c */ /* 0x000fe40003f25270 */
[----:B------:R-:W-:Y:S02]  /*02d0*/  ISETP.GE.U32.AND P0, PT, R0, R7, PT ;  /* 0x000000070000720c */ /* 0x000fe40003f06070 */
[----:B------:R-:W-:-:S04]  /*02e0*/  LOP3.LUT R0, R5, R4, RZ, 0x3c, !PT ;  /* 0x0000000405007212 */ /* 0x000fc800078e3cff */
[----:B------:R-:W-:Y:S01]  /*02f0*/  ISETP.GE.AND P2, PT, R0, RZ, PT ;  /* 0x000000ff0000720c */ /* 0x000fe20003f46270 */
[----:B------:R-:W-:-:S06]  /*0300*/  VIADD R0, R28, 0xf ;  /* 0x0000000f1c007836 */ /* 0x000fcc0000000000 */
[----:B------:R-:W-:-:S04]  /*0310*/  @P0 VIADD R3, R3, 0x1 ;  /* 0x0000000103030836 */ /* 0x000fc80000000000 */
[----:B------:R-:W-:Y:S01]  /*0320*/  IMAD.MOV.U32 R2, RZ, RZ, R3 ;  /* 0x000000ffff027224 */ /* 0x000fe200078e0003 */
[----:B------:R-:W-:-:S03]  /*0330*/  SHF.R.S32.HI R3, RZ, 0x1f, R0 ;  /* 0x0000001fff037819 */ /* 0x000fc60000011400 */
[----:B------:R-:W-:Y:S01]  /*0340*/  @!P2 IMAD.MOV R2, RZ, RZ, -R2 ;  /* 0x000000ffff02a224 */ /* 0x000fe200078e0a02 */
[----:B------:R-:W-:Y:S02]  /*0350*/  @!P1 LOP3.LUT R2, RZ, R4, RZ, 0x33, !PT ;  /* 0x00000004ff029212 */ /* 0x000fe400078e33ff */
[----:B------:R-:W-:-:S03]  /*0360*/  LEA.HI R3, R3, R0, RZ, 0x4 ;  /* 0x0000000003037211 */ /* 0x000fc600078f20ff */
[----:B------:R-:W-:Y:S02]  /*0370*/  IMAD.SHL.U32 R6, R2, 0x8, RZ ;  /* 0x0000000802067824 */ /* 0x000fe400078e00ff */
[----:B------:R-:W-:-:S03]  /*0380*/  IMAD.MOV R2, RZ, RZ, -R2 ;  /* 0x000000ffff027224 */ /* 0x000fc600078e0a02 */
[----:B------:R-:W-:Y:S01]  /*0390*/  LEA.HI.SX32 R3, R3, -R6, 0x1c ;  /* 0x8000000603037211 */ /* 0x000fe200078fe2ff */
[----:B------:R-:W-:-:S03]  /*03a0*/  IMAD R4, R4, R2, R5 ;  /* 0x0000000204047224 */ /* 0x000fc600078e0205 */
[----:B------:R-:W-:Y:S02]  /*03b0*/  VIMNMX R11, PT, PT, R3, 0x8, PT ;  /* 0x00000008030b7848 */ /* 0x000fe40003fe0100 */
[----:B------:R-:W-:Y:S02]  /*03c0*/  IABS R9, R4 ;  /* 0x0000000400097213 */ /* 0x000fe40000000000 */
[----:B------:R-:W-:-:S04]  /*03d0*/  IABS R7, R11 ;  /* 0x0000000b00077213 */ /* 0x000fc80000000000 */
[----:B------:R-:W1:Y:S08]  /*03e0*/  I2F.RP R0, R7 ;  /* 0x0000000700007306 */ /* 0x000e700000209400 */
[----:B-1----:R-:W1:Y:S02]  /*03f0*/  MUFU.RCP R0, R0 ;  /* 0x0000000000007308 */ /* 0x002e640000001000 */
[----:B-1----:R-:W-:-:S06]  /*0400*/  VIADD R3, R0, 0xffffffe ;  /* 0x0ffffffe00037836 */ /* 0x002fcc0000000000 */
[----:B------:R-:W1:Y:S02]  /*0410*/  F2I.FTZ.U32.TRUNC.NTZ R3, R3 ;  /* 0x0000000300037305 */ /* 0x000e64000021f000 */
[----:B-1----:R-:W-:-:S04]  /*0420*/  IMAD.MOV R8, RZ, RZ, -R3 ;  /* 0x000000ffff087224 */ /* 0x002fc800078e0a03 */
[----:B------:R-:W-:Y:S01]  /*0430*/  IMAD.MOV.U32 R2, RZ, RZ, R8 ;  /* 0x000000ffff027224 */ /* 0x000fe200078e0008 */
[----:B------:R-:W-:-:S03]  /*0440*/  IABS R8, R11 ;  /* 0x0000000b00087213 */ /* 0x000fc60000000000 */
[----:B------:R-:W-:Y:S02]  /*0450*/  IMAD R5, R2, R7, RZ ;  /* 0x0000000702057224 */ /* 0x000fe400078e02ff */
[----:B------:R-:W-:Y:S02]  /*0460*/  IMAD.MOV.U32 R2, RZ, RZ, RZ ;  /* 0x000000ffff027224 */ /* 0x000fe400078e00ff */
[----:B------:R-:W-:Y:S02]  /*0470*/  IMAD.MOV R0, RZ, RZ, -R8 ;  /* 0x000000ffff007224 */ /* 0x000fe400078e0a08 */
[----:B------:R-:W-:Y:S01]  /*0480*/  IMAD.HI.U32 R2, R3, R5, R2 ;  /* 0x0000000503027227 */ /* 0x000fe200078e0002 */
[----:B------:R-:W-:-:S04]  /*0490*/  LOP3.LUT R3, R26, 0x20, RZ, 0xc0, !PT ;  /* 0x000000201a037812 */ /* 0x000fc800078ec0ff */
[----:B------:R-:W-:Y:S01]  /*04a0*/  R2UR UR8, R3 ;  /* 0x00000000030872ca */ /* 0x000fe200000e0000 */
[----:B------:R-:W-:Y:S01]  /*04b0*/  IMAD.HI.U32 R2, R2, R9, RZ ;  /* 0x0000000902027227 */ /* 0x000fe200078e00ff */
[----:B------:R-:W-:-:S03]  /*04c0*/  LOP3.LUT R3, R26, 0xf, RZ, 0xc0, !PT ;  /* 0x0000000f1a037812 */ /* 0x000fc600078ec0ff */
[----:B------:R-:W-:-:S05]  /*04d0*/  IMAD R0, R2, R0, R9 ;  /* 0x0000000002007224 */ /* 0x000fca00078e0209 */
[----:B------:R-:W-:-:S13]  /*04e0*/  ISETP.GT.U32.AND P1, PT, R7, R0, PT ;  /* 0x000000000700720c */ /* 0x000fda0003f24070 */
[----:B------:R-:W-:Y:S02]  /*04f0*/  @!P1 IMAD.IADD R0, R0, 0x1, -R7 ;  /* 0x0000000100009824 */ /* 0x000fe400078e0a07 */
[----:B------:R-:W-:Y:S01]  /*0500*/  @!P1 VIADD R2, R2, 0x1 ;  /* 0x0000000102029836 */ /* 0x000fe20000000000 */
[----:B------:R-:W-:Y:S02]  /*0510*/  ISETP.NE.AND P1, PT, R11, RZ, PT ;  /* 0x000000ff0b00720c */ /* 0x000fe40003f25270 */
[----:B------:R-:W-:Y:S02]  /*0520*/  ISETP.GE.U32.AND P0, PT, R0, R7, PT ;  /* 0x000000070000720c */ /* 0x000fe40003f06070 */
[----:B------:R-:W-:-:S04]  /*0530*/  LOP3.LUT R0, R4, R11, RZ, 0x3c, !PT ;  /* 0x0000000b04007212 */ /* 0x000fc800078e3cff */
[----:B------:R-:W-:-:S07]  /*0540*/  ISETP.GE.AND P2, PT, R0, RZ, PT ;  /* 0x000000ff0000720c */ /* 0x000fce0003f46270 */
[----:B------:R-:W-:-:S06]  /*0550*/  @P0 VIADD R2, R2, 0x1 ;  /* 0x0000000102020836 */ /* 0x000fcc0000000000 */
[----:B------:R-:W-:Y:S01]  /*0560*/  @!P2 IMAD.MOV R2, RZ, RZ, -R2 ;  /* 0x000000ffff02a224 */ /* 0x000fe200078e0a02 */
[----:B------:R-:W-:-:S05]  /*0570*/  @!P1 LOP3.LUT R2, RZ, R11, RZ, 0x33, !PT ;  /* 0x0000000bff029212 */ /* 0x000fca00078e33ff */
[----:B------:R-:W-:Y:S02]  /*0580*/  IMAD.MOV R0, RZ, RZ, -R2 ;  /* 0x000000ffff007224 */ /* 0x000fe400078e0a02 */
[----:B------:R-:W-:Y:S02]  /*0590*/  IMAD.SHL.U32 R21, R2, 0x40, RZ ;  /* 0x0000004002157824 */ /* 0x000fe400078e00ff */
[----:B------:R-:W-:-:S04]  /*05a0*/  IMAD R0, R11, R0, R4 ;  /* 0x000000000b007224 */ /* 0x000fc800078e0204 */
[----:B------:R-:W-:-:S04]  /*05b0*/  IMAD.IADD R0, R6, 0x1, R0 ;  /* 0x0000000106007824 */ /* 0x000fc800078e0200 */
[----:B------:R-:W-:Y:S01]  /*05c0*/  IMAD R22, R0, 0x10, R3 ;  /* 0x0000001000167824 */ /* 0x000fe200078e0203 */
[----:B0-----:R-:W-:Y:S06]  /*05d0*/  BRA.U UP0, `(.L_x_0) ;  /* 0x0000000100207547 */ /* 0x001fec000b800000 */
[C---:B------:R-:W-:Y:S01]  /*05e0*/  IMAD.SHL.U32 R20, R26.reuse, 0x40, RZ ;  /* 0x000000401a147824 */ /* 0x040fe200078e00ff */
[C---:B------:R-:W-:Y:S01]  /*05f0*/  LOP3.LUT R18, R26.reuse, 0x4, RZ, 0xc0, !PT ;  /* 0x000000041a127812 */ /* 0x040fe200078ec0ff */
[----:B------:R-:W-:Y:S01]  /*0600*/  IMAD.SHL.U32 R19, R26, 0x10, RZ ;  /* 0x000000101a137824 */ /* 0x000fe200078e00ff */
[----:B------:R-:W-:Y:S02]  /*0610*/  CS2R R64, SRZ ;  /* 0x0000000000407805 */ /* 0x000fe4000001ff00 */
[----:B------:R-:W-:Y:S02]  /*0620*/  CS2R R4, SRZ ;  /* 0x0000000000047805 */ /* 0x000fe4000001ff00 */
[----:B------:R-:W-:Y:S02]  /*0630*/  CS2R R66, SRZ ;  /* 0x0000000000427805 */ /* 0x000fe4000001ff00 */
[----:B------:R-:W-:Y:S01]  /*0640*/  CS2R R2, SRZ ;  /* 0x0000000000027805 */ /* 0x000fe2000001ff00 */
[----:B------:R-:W-:Y:S06]  /*0650*/  BRA `(.L_x_1) ;  /* 0x0000003000bc7947 */ /* 0x000fec0003800000 */
.L_x_0:
[----:B------:R-:W-:Y:S01]  /*0660*/  IABS R11, R28 ;  /* 0x0000001c000b7213 */ /* 0x000fe20000000000 */
[----:B------:R-:W-:Y:S01]  /*0670*/  IMAD.SHL.U32 R20, R26, 0x40, RZ ;  /* 0x000000401a147824 */ /* 0x000fe200078e00ff */
[----:B------:R-:W-:Y:S01]  /*0680*/  IABS R3, R29 ;  /* 0x0000001d00037213 */ /* 0x000fe20000000000 */
[----:B------:R-:W0:Y:S01]  /*0690*/  LDCU UR6, c[0x0][0x3a4] ;  /* 0x00007480ff0677ac */ /* 0x000e220008000800 */
[----:B------:R-:W1:Y:S01]  /*06a0*/  I2F.RP R2, R11 ;  /* 0x0000000b00027306 */ /* 0x000e620000209400 */
[----:B------:R-:W-:Y:S01]  /*06b0*/  ISETP.GE.AND P5, PT, R22, RZ, PT ;  /* 0x000000ff1600720c */ /* 0x000fe20003fa6270 */
[----:B------:R-:W2:Y:S01]  /*06c0*/  LDC R75, c[0x0][0x3a8] ;  /* 0x0000ea00ff4b7b82 */ /* 0x000ea20000000800 */
[----:B------:R-:W-:Y:S02]  /*06d0*/  LOP3.LUT R23, R20, 0x1c0, RZ, 0xc0, !PT ;  /* 0x000001c014177812 */ /* 0x000fe400078ec0ff */
[----:B------:R-:W-:Y:S02]  /*06e0*/  CS2R R70, SRZ ;  /* 0x0000000000467805 */ /* 0x000fe4000001ff00 */
[----:B------:R-:W-:Y:S01]  /*06f0*/  LOP3.LUT R76, R26, 0x1f, RZ, 0xc0, !PT ;  /* 0x0000001f1a4c7812 */ /* 0x000fe200078ec0ff */
[----:B------:R-:W-:Y:S01]  /*0700*/  ULEA UR9, UR8, UR5, 0x4 ;  /* 0x0000000508097291 */ /* 0x000fe2000f8e20ff */
[----:B------:R-:W3:Y:S01]  /*0710*/  I2F.RP R0, R3 ;  /* 0x0000000300007306 */ /* 0x000ee20000209400 */
[----:B------:R-:W4:Y:S07]  /*0720*/  LDC R77, c[0x0][0x3ac] ;  /* 0x0000eb00ff4d7b82 */ /* 0x000f2e0000000800 */
[----:B-1----:R-:W1:Y:S08]  /*0730*/  MUFU.RCP R2, R2 ;  /* 0x0000000200027308 */ /* 0x002e700000001000 */
[----:B---3--:R-:W3:Y:S01]  /*0740*/  MUFU.RCP R0, R0 ;  /* 0x0000000000007308 */ /* 0x008ee20000001000 */
[----:B--2---:R-:W-:-:S02]  /*0750*/  IMAD R27, R27, R75, RZ ;  /* 0x0000004b1b1b7224 */ /* 0x004fc400078e02ff */
[-C--:B------:R-:W-:Y:S02]  /*0760*/  IMAD R30, R30, R75.reuse, RZ ;  /* 0x0000004b1e1e7224 */ /* 0x080fe400078e02ff */
[-C--:B------:R-:W-:Y:S02]  /*0770*/  IMAD R31, R31, R75.reuse, RZ ;  /* 0x0000004b1f1f7224 */ /* 0x080fe400078e02ff */
[-C--:B------:R-:W-:Y:S02]  /*0780*/  IMAD R72, R72, R75.reuse, RZ ;  /* 0x0000004b48487224 */ /* 0x080fe400078e02ff */
[----:B-1----:R-:W-:Y:S02]  /*0790*/  VIADD R6, R2, 0xffffffe ;  /* 0x0ffffffe02067836 */ /* 0x002fe40000000000 */
[----:B------:R-:W-:Y:S02]  /*07a0*/  IMAD R73, R73, R75, RZ ;  /* 0x0000004b49497224 */ /* 0x000fe400078e02ff */
[----:B------:R1:W2:Y:S01]  /*07b0*/  F2I.FTZ.U32.TRUNC.NTZ R7, R6 ;  /* 0x0000000600077305 */ /* 0x0002a2000021f000 */
[----:B------:R-:W-:-:S02]  /*07c0*/  IMAD.SHL.U32 R74, R75, 0x20, RZ ;  /* 0x000000204b4a7824 */ /* 0x000fc400078e00ff */
[----:B---3--:R-:W-:Y:S02]  /*07d0*/  VIADD R4, R0, 0xffffffe ;  /* 0x0ffffffe00047836 */ /* 0x008fe40000000000 */
[----:B------:R-:W-:Y:S02]  /*07e0*/  IMAD.U32 R0, RZ, RZ, UR8 ;  /* 0x00000008ff007e24 */ /* 0x000fe4000f8e00ff */
[----:B----4-:R-:W-:Y:S01]  /*07f0*/  IMAD R76, R76, R77, RZ ;  /* 0x0000004d4c4c7224 */ /* 0x010fe200078e02ff */
[----:B------:R3:W4:Y:S01]  /*0800*/  F2I.FTZ.U32.TRUNC.NTZ R5, R4 ;  /* 0x0000000400057305 */ /* 0x000722000021f000 */
[----:B-1----:R-:W-:Y:S01]  /*0810*/  IMAD.MOV.U32 R6, RZ, RZ, RZ ;  /* 0x000000ffff067224 */ /* 0x002fe200078e00ff */
[----:B------:R-:W-:Y:S01]  /*0820*/  LEA.HI R0, R0, R21, RZ, 0x1b ;  /* 0x0000001500007211 */ /* 0x000fe200078fd8ff */
[----:B------:R-:W-:-:S03]  /*0830*/  IMAD.SHL.U32 R77, R77, 0x20, RZ ;  /* 0x000000204d4d7824 */ /* 0x000fc600078e00ff */
[----:B------:R-:W-:Y:S01]  /*0840*/  IABS R68, R0 ;  /* 0x0000000000447213 */ /* 0x000fe20000000000 */
[--C-:B--2---:R-:W-:Y:S02]  /*0850*/  IMAD.MOV R8, RZ, RZ, -R7.reuse ;  /* 0x000000ffff087224 */ /* 0x104fe400078e0a07 */
[----:B------:R-:W-:Y:S02]  /*0860*/  VIADD R13, R0, 0x3e ;  /* 0x0000003e000d7836 */ /* 0x000fe40000000000 */
[----:B------:R-:W-:Y:S01]  /*0870*/  IMAD R9, R8, R11, RZ ;  /* 0x0000000b08097224 */ /* 0x000fe200078e02ff */
[----:B------:R-:W-:Y:S01]  /*0880*/  IABS R8, R22 ;  /* 0x0000001600087213 */ /* 0x000fe20000000000 */
[----:B---3--:R-:W-:Y:S01]  /*0890*/  IMAD.MOV.U32 R4, RZ, RZ, RZ ;  /* 0x000000ffff047224 */ /* 0x008fe200078e00ff */
[----:B------:R-:W-:Y:S01]  /*08a0*/  ISETP.GE.AND P4, PT, R13, RZ, PT ;  /* 0x000000ff0d00720c */ /* 0x000fe20003f86270 */
[----:B------:R-:W-:Y:S01]  /*08b0*/  IMAD.HI.U32 R7, R7, R9, R6 ;  /* 0x0000000907077227 */ /* 0x000fe200078e0006 */
[----:B------:R-:W-:-:S03]  /*08c0*/  IABS R6, R13 ;  /* 0x0000000d00067213 */ /* 0x000fc60000000000 */
[----:B----4-:R-:W-:Y:S02]  /*08d0*/  IMAD.MOV R2, RZ, RZ, -R5 ;  /* 0x000000ffff027224 */ /* 0x010fe400078e0a05 */
[----:B------:R-:W-:-:S04]  /*08e0*/  IMAD.HI.U32 R7, R7, R8, RZ ;  /* 0x0000000807077227 */ /* 0x000fc800078e00ff */
[----:B------:R-:W-:Y:S02]  /*08f0*/  IMAD.MOV R7, RZ, RZ, -R7 ;  /* 0x000000ffff077224 */ /* 0x000fe400078e0a07 */
[----:B------:R-:W-:Y:S02]  /*0900*/  IMAD R9, R2, R3, RZ ;  /* 0x0000000302097224 */ /* 0x000fe400078e02ff */
[----:B------:R-:W-:Y:S02]  /*0910*/  IMAD R8, R11, R7, R8 ;  /* 0x000000070b087224 */ /* 0x000fe400078e0208 */
[----:B------:R-:W-:-:S03]  /*0920*/  IMAD.HI.U32 R9, R5, R9, R4 ;  /* 0x0000000905097227 */ /* 0x000fc600078e0004 */
[----:B------:R-:W-:Y:S01]  /*0930*/  ISETP.GT.U32.AND P0, PT, R11, R8, PT ;  /* 0x000000080b00720c */ /* 0x000fe20003f04070 */
[C---:B------:R-:W-:Y:S02]  /*0940*/  VIADD R7, R0.reuse, 0x3c ;  /* 0x0000003c00077836 */ /* 0x040fe40000000000 */
[----:B------:R-:W-:Y:S02]  /*0950*/  VIADD R14, R0, 0x3a ;  /* 0x0000003a000e7836 */ /* 0x000fe40000000000 */
[----:B------:R-:W-:Y:S01]  /*0960*/  IMAD.HI.U32 R2, R9, R6, RZ ;  /* 0x0000000609027227 */ /* 0x000fe200078e00ff */
[----:B------:R-:W-:Y:S02]  /*0970*/  IABS R10, R7 ;  /* 0x00000007000a7213 */ /* 0x000fe40000000000 */
[----:B------:R-:W-:Y:S01]  /*0980*/  IABS R12, R14 ;  /* 0x0000000e000c7213 */ /* 0x000fe20000000000 */
[----:B------:R-:W-:Y:S01]  /*0990*/  IMAD.SHL.U32 R4, R26, 0x8, RZ ;  /* 0x000000081a047824 */ /* 0x000fe200078e00ff */
[----:B------:R-:W-:Y:S01]  /*09a0*/  ISETP.GE.AND P6, PT, R7, RZ, PT ;  /* 0x000000ff0700720c */ /* 0x000fe20003fc6270 */
[----:B------:R-:W-:-:S02]  /*09b0*/  IMAD.MOV R5, RZ, RZ, -R2 ;  /* 0x000000ffff057224 */ /* 0x000fc400078e0a02 */
[----:B------:R-:W-:Y:S01]  /*09c0*/  @!P0 IMAD.IADD R8, R8, 0x1, -R11 ;  /* 0x0000000108088824 */ /* 0x000fe200078e0a0b */
[----:B------:R-:W-:Y:S01]  /*09d0*/  LOP3.LUT R23, R23, 0x30, R4, 0xf8, !PT ;  /* 0x0000003017177812 */ /* 0x000fe200078ef804 */
[----:B------:R-:W-:Y:S01]  /*09e0*/  IMAD.HI.U32 R2, R9, R10, RZ ;  /* 0x0000000a09027227 */ /* 0x000fe200078e00ff */
[----:B------:R-:W-:Y:S02]  /*09f0*/  ISETP.GE.AND P0, PT, R14, RZ, PT ;  /* 0x000000ff0e00720c */ /* 0x000fe40003f06270 */
[----:B------:R-:W-:Y:S01]  /*0a00*/  ISETP.GT.U32.AND P3, PT, R11, R8, PT ;  /* 0x000000080b00720c */ /* 0x000fe20003f64070 */
[----:B------:R-:W-:-:S04]  /*0a10*/  IMAD.HI.U32 R4, R9, R12, RZ ;  /* 0x0000000c09047227 */ /* 0x000fc800078e00ff */
[----:B------:R-:W-:Y:S02]  /*0a20*/  IMAD.MOV R2, RZ, RZ, -R2 ;  /* 0x000000ffff027224 */ /* 0x000fe400078e0a02 */
[----:B------:R-:W-:Y:S02]  /*0a30*/  VIADD R13, R0, 0x38 ;  /* 0x00000038000d7836 */ /* 0x000fe40000000000 */
[C---:B------:R-:W-:Y:S02]  /*0a40*/  IMAD R5, R3.reuse, R5, R6 ;  /* 0x0000000503057224 */ /* 0x040fe400078e0206 */
[----:B------:R-:W-:Y:S02]  /*0a50*/  IMAD.MOV R6, RZ, RZ, -R4 ;  /* 0x000000ffff067224 */ /* 0x000fe400078e0a04 */
[C---:B------:R-:W-:Y:S01]  /*0a60*/  IMAD R4, R3.reuse, R2, R10 ;  /* 0x0000000203047224 */ /* 0x040fe200078e020a */
[----:B------:R-:W-:Y:S01]  /*0a70*/  IABS R10, R13 ;  /* 0x0000000d000a7213 */ /* 0x000fe20000000000 */
[----:B------:R-:W-:Y:S01]  /*0a80*/  @!P3 IMAD.IADD R8, R8, 0x1, -R11 ;  /* 0x000000010808b824 */ /* 0x000fe200078e0a0b */
[----:B------:R-:W-:Y:S01]  /*0a90*/  ISETP.NE.AND P3, PT, R28, RZ, PT ;  /* 0x000000ff1c00720c */ /* 0x000fe20003f65270 */
[C---:B------:R-:W-:Y:S01]  /*0aa0*/  IMAD R6, R3.reuse, R6, R12 ;  /* 0x0000000603067224 */ /* 0x040fe200078e020c */
[----:B------:R-:W-:Y:S01]  /*0ab0*/  ISETP.GT.U32.AND P2, PT, R3, R5, PT ;  /* 0x000000050300720c */ /* 0x000fe20003f44070 */
[----:B------:R-:W-:Y:S01]  /*0ac0*/  IMAD.HI.U32 R7, R9, R10, RZ ;  /* 0x0000000a09077227 */ /* 0x000fe200078e00ff */
[----:B------:R-:W-:-:S03]  /*0ad0*/  ISETP.GT.U32.AND P1, PT, R3, R4, PT ;  /* 0x000000040300720c */ /* 0x000fc60003f24070 */
[----:B------:R-:W-:Y:S02]  /*0ae0*/  IMAD.MOV R7, RZ, RZ, -R7 ;  /* 0x000000ffff077224 */ /* 0x000fe400078e0a07 */
[----:B------:R-:W-:Y:S02]  /*0af0*/  IMAD.MOV.U32 R2, RZ, RZ, R8 ;  /* 0x000000ffff027224 */ /* 0x000fe400078e0008 */
[C---:B------:R-:W-:Y:S02]  /*0b00*/  IMAD R7, R3.reuse, R7, R10 ;  /* 0x0000000703077224 */ /* 0x040fe400078e020a */
[----:B------:R-:W-:Y:S01]  /*0b10*/  @!P5 IMAD.MOV R2, RZ, RZ, -R2 ;  /* 0x000000ffff02d224 */ /* 0x000fe200078e0a02 */
[----:B------:R-:W-:Y:S01]  /*0b20*/  @!P3 LOP3.LUT R2, RZ, R28, RZ, 0x33, !PT ;  /* 0x0000001cff02b212 */ /* 0x000fe200078e33ff */
[----:B------:R-:W-:Y:S01]  /*0b30*/  VIADD R11, R0, 0x36 ;  /* 0x00000036000b7836 */ /* 0x000fe20000000000 */
[----:B------:R-:W-:Y:S01]  /*0b40*/  ISETP.GT.U32.AND P3, PT, R3, R7, PT ;  /* 0x000000070300720c */ /* 0x000fe20003f64070 */
[----:B------:R-:W-:-:S02]  /*0b50*/  @!P2 IMAD.IADD R5, R5, 0x1, -R3 ;  /* 0x000000010505a824 */ /* 0x000fc400078e0a03 */
[--C-:B------:R-:W-:Y:S01]  /*0b60*/  @!P1 IMAD.IADD R4, R4, 0x1, -R3.reuse ;  /* 0x0000000104049824 */ /* 0x100fe200078e0a03 */
[C---:B------:R-:W-:Y:S01]  /*0b70*/  ISETP.GT.U32.AND P1, PT, R3.reuse, R6, PT ;  /* 0x000000060300720c */ /* 0x040fe20003f24070 */
[C---:B------:R-:W-:Y:S01]  /*0b80*/  VIADD R15, R0.reuse, 0x34 ;  /* 0x00000034000f7836 */ /* 0x040fe20000000000 */
[----:B------:R-:W-:Y:S01]  /*0b90*/  IABS R12, R11 ;  /* 0x0000000b000c7213 */ /* 0x000fe20000000000 */
[C---:B------:R-:W-:Y:S01]  /*0ba0*/  VIADD R17, R0.reuse, 0x32 ;  /* 0x0000003200117836 */ /* 0x040fe20000000000 */
[C---:B------:R-:W-:Y:S01]  /*0bb0*/  ISETP.GT.U32.AND P2, PT, R3.reuse, R5, PT ;  /* 0x000000050300720c */ /* 0x040fe20003f44070 */
[----:B------:R-:W-:Y:S01]  /*0bc0*/  VIADD R25, R0, 0x26 ;  /* 0x0000002600197836 */ /* 0x000fe20000000000 */
[----:B------:R-:W-:Y:S01]  /*0bd0*/  ISETP.GT.U32.AND P5, PT, R3, R4, PT ;  /* 0x000000040300720c */ /* 0x000fe20003fa4070 */
[----:B------:R-:W-:Y:S01]  /*0be0*/  IMAD.HI.U32 R8, R9, R12, RZ ;  /* 0x0000000c09087227 */ /* 0x000fe200078e00ff */
[----:B------:R-:W-:Y:S02]  /*0bf0*/  IABS R14, R15 ;  /* 0x0000000f000e7213 */ /* 0x000fe40000000000 */
[----:B------:R-:W-:Y:S01]  /*0c00*/  IABS R16, R17 ;  /* 0x0000001100107213 */ /* 0x000fe20000000000 */
[----:B------:R-:W-:Y:S01]  /*0c10*/  @!P3 IMAD.IADD R7, R7, 0x1, -R3 ;  /* 0x000000010707b824 */ /* 0x000fe200078e0a03 */
[----:B------:R-:W-:Y:S01]  /*0c20*/  IABS R32, R25 ;  /* 0x0000001900207213 */ /* 0x000fe20000000000 */
[----:B------:R-:W-:-:S03]  /*0c30*/  IMAD.HI.U32 R10, R9, R14, RZ ;  /* 0x0000000e090a7227 */ /* 0x000fc600078e00ff */
[----:B------:R-:W-:Y:S01]  /*0c40*/  ISETP.GT.U32.AND P3, PT, R3, R7, PT ;  /* 0x000000070300720c */ /* 0x000fe20003f64070 */
[----:B------:R-:W-:Y:S02]  /*0c50*/  IMAD.MOV R8, RZ, RZ, -R8 ;  /* 0x000000ffff087224 */ /* 0x000fe400078e0a08 */
[--C-:B------:R-:W-:Y:S01]  /*0c60*/  @!P1 IMAD.IADD R6, R6, 0x1, -R3.reuse ;  /* 0x0000000106069824 */ /* 0x100fe200078e0a03 */
[----:B------:R-:W-:Y:S01]  /*0c70*/  ISETP.GE.AND P1, PT, R11, RZ, PT ;  /* 0x000000ff0b00720c */ /* 0x000fe20003f26270 */
[----:B------:R-:W-:Y:S02]  /*0c80*/  IMAD.MOV R10, RZ, RZ, -R10 ;  /* 0x000000ffff0a7224 */ /* 0x000fe400078e0a0a */
[--C-:B------:R-:W-:Y:S01]  /*0c90*/  @!P2 IMAD.IADD R5, R5, 0x1, -R3.reuse ;  /* 0x000000010505a824 */ /* 0x100fe200078e0a03 */
[----:B------:R-:W-:Y:S01]  /*0ca0*/  ISETP.GE.AND P2, PT, R13, RZ, PT ;  /* 0x000000ff0d00720c */ /* 0x000fe20003f46270 */
[----:B------:R-:W-:Y:S01]  /*0cb0*/  @!P5 IMAD.IADD R4, R4, 0x1, -R3 ;  /* 0x000000010404d824 */ /* 0x000fe200078e0a03 */
[C---:B------:R-:W-:Y:S01]  /*0cc0*/  ISETP.GT.U32.AND P5, PT, R3.reuse, R6, PT ;  /* 0x000000060300720c */ /* 0x040fe20003fa4070 */
[----:B------:R-:W-:-:S02]  /*0cd0*/  IMAD R8, R3, R8, R12 ;  /* 0x0000000803087224 */ /* 0x000fc400078e020c */
[C---:B------:R-:W-:Y:S02]  /*0ce0*/  IMAD R10, R3.reuse, R10, R14 ;  /* 0x0000000a030a7224 */ /* 0x040fe400078e020e */
[----:B------:R-:W-:Y:S01]  /*0cf0*/  @!P4 IMAD.MOV R5, RZ, RZ, -R5 ;  /* 0x000000ffff05c224 */ /* 0x000fe200078e0a05 */
[----:B------:R-:W-:Y:S01]  /*0d00*/  ISETP.GT.U32.AND P4, PT, R3, R8, PT ;  /* 0x000000080300720c */ /* 0x000fe20003f84070 */
[----:B------:R-:W-:Y:S01]  /*0d10*/  @!P3 IMAD.IADD R7, R7, 0x1, -R3 ;  /* 0x000000010707b824 */ /* 0x000fe200078e0a03 */
[----:B------:R-:W-:Y:S01]  /*0d20*/  ISETP.GT.U32.AND P3, PT, R3, R10, PT ;  /* 0x0000000a0300720c */ /* 0x000fe20003f64070 */
[----:B------:R-:W-:-:S04]  /*0d30*/  IMAD.HI.U32 R11, R9, R16, RZ ;  /* 0x00000010090b7227 */ /* 0x000fc800078e00ff */
[----:B------:R-:W-:Y:S02]  /*0d40*/  IMAD.MOV R11, RZ, RZ, -R11 ;  /* 0x000000ffff0b7224 */ /* 0x000fe400078e0a0b */
[--C-:B------:R-:W-:Y:S01]  /*0d50*/  @!P5 IMAD.IADD R6, R6, 0x1, -R3.reuse ;  /* 0x000000010606d824 */ /* 0x100fe200078e0a03 */
[----:B------:R-:W-:Y:S01]  /*0d60*/  ISETP.GE.AND P5, PT, R17, RZ, PT ;  /* 0x000000ff1100720c */ /* 0x000fe20003fa6270 */
[C---:B------:R-:W-:Y:S02]  /*0d70*/  IMAD R11, R3.reuse, R11, R16 ;  /* 0x0000000b030b7224 */ /* 0x040fe400078e0210 */
[----:B------:R-:W-:Y:S02]  /*0d80*/  @!P4 IMAD.IADD R8, R8, 0x1, -R3 ;  /* 0x000000010808c824 */ /* 0x000fe400078e0a03 */
[----:B------:R-:W-:Y:S01]  /*0d90*/  @!P0 IMAD.MOV R6, RZ, RZ, -R6 ;  /* 0x000000ffff068224 */ /* 0x000fe200078e0a06 */
[C---:B------:R-:W-:Y:S01]  /*0da0*/  ISETP.GT.U32.AND P0, PT, R3.reuse, R11, PT ;  /* 0x0000000b0300720c */ /* 0x040fe20003f04070 */
[C---:B------:R-:W-:Y:S01]  /*0db0*/  VIADD R13, R0.reuse, 0x30 ;  /* 0x00000030000d7836 */ /* 0x040fe20000000000 */
[----:B------:R-:W-:Y:S01]  /*0dc0*/  ISETP.GT.U32.AND P4, PT, R3, R8, PT ;  /* 0x000000080300720c */ /* 0x000fe20003f84070 */
[----:B------:R-:W-:-:S02]  /*0dd0*/  VIADD R14, R0, 0x2e ;  /* 0x0000002e000e7836 */ /* 0x000fc40000000000 */
[----:B------:R-:W-:Y:S01]  /*0de0*/  @!P3 IMAD.IADD R10, R10, 0x1, -R3 ;  /* 0x000000010a0ab824 */ /* 0x000fe200078e0a03 */
[----:B------:R-:W-:Y:S01]  /*0df0*/  IABS R16, R13 ;  /* 0x0000000d00107213 */ /* 0x000fe20000000000 */
[----:B------:R-:W-:Y:S01]  /*0e00*/  @!P2 IMAD.MOV R7, RZ, RZ, -R7 ;  /* 0x000000ffff07a224 */ /* 0x000fe200078e0a07 */
[----:B------:R-:W-:Y:S01]  /*0e10*/  IABS R18, R14 ;  /* 0x0000000e00127213 */ /* 0x000fe20000000000 */
[----:B------:R-:W-:Y:S01]  /*0e20*/  @!P6 IMAD.MOV R4, RZ, RZ, -R4 ;  /* 0x000000ffff04e224 */ /* 0x000fe200078e0a04 */
[----:B------:R-:W-:Y:S01]  /*0e30*/  ISETP.GT.U32.AND P2, PT, R3, R10, PT ;  /* 0x0000000a0300720c */ /* 0x000fe20003f44070 */
[----:B------:R-:W-:Y:S01]  /*0e40*/  IMAD.HI.U32 R12, R9, R16, RZ ;  /* 0x00000010090c7227 */ /* 0x000fe200078e00ff */
[----:B------:R-:W-:Y:S02]  /*0e50*/  ISETP.GE.AND P6, PT, R15, RZ, PT ;  /* 0x000000ff0f00720c */ /* 0x000fe40003fc6270 */
[----:B------:R-:W-:Y:S01]  /*0e60*/  ISETP.GE.AND P3, PT, R13, RZ, PT ;  /* 0x000000ff0d00720c */ /* 0x000fe20003f66270 */
[----:B------:R-:W-:-:S02]  /*0e70*/  VIADD R15, R0, 0x2c ;  /* 0x0000002c000f7836 */ /* 0x000fc40000000000 */
[----:B------:R-:W-:-:S03]  /*0e80*/  IMAD.HI.U32 R13, R9, R18, RZ ;  /* 0x00000012090d7227 */ /* 0x000fc600078e00ff */
[----:B------:R-:W-:Y:S01]  /*0e90*/  IABS R28, R15 ;  /* 0x0000000f001c7213 */ /* 0x000fe20000000000 */
[----:B------:R-:W-:Y:S02]  /*0ea0*/  @!P0 IMAD.IADD R11, R11, 0x1, -R3 ;  /* 0x000000010b0b8824 */ /* 0x000fe400078e0a03 */
[----:B------:R-:W-:Y:S02]  /*0eb0*/  IMAD.MOV R12, RZ, RZ, -R12 ;  /* 0x000000ffff0c7224 */ /* 0x000fe400078e0a0c */
[----:B------:R-:W-:Y:S01]  /*0ec0*/  IMAD.MOV R13, RZ, RZ, -R13 ;  /* 0x000000ffff0d7224 */ /* 0x000fe200078e0a0d */
[C---:B------:R-:W-:Y:S01]  /*0ed0*/  ISETP.GT.U32.AND P0, PT, R3.reuse, R11, PT ;  /* 0x0000000b0300720c */ /* 0x040fe20003f04070 */
[--C-:B------:R-:W-:Y:S01]  /*0ee0*/  @!P4 IMAD.IADD R8, R8, 0x1, -R3.reuse ;  /* 0x000000010808c824 */ /* 0x100fe200078e0a03 */
[----:B------:R-:W-:Y:S01]  /*0ef0*/  ISETP.GE.AND P4, PT, R14, RZ, PT ;  /* 0x000000ff0e00720c */ /* 0x000fe20003f86270 */
[----:B------:R-:W-:Y:S02]  /*0f00*/  IMAD R12, R3, R12, R16 ;  /* 0x0000000c030c7224 */ /* 0x000fe400078e0210 */
[----:B------:R-:W-:-:S02]  /*0f10*/  @!P2 IMAD.IADD R10, R10, 0x1, -R3 ;  /* 0x000000010a0aa824 */ /* 0x000fc400078e0a03 */
[C---:B------:R-:W-:Y:S01]  /*0f20*/  IMAD R13, R3.reuse, R13, R18 ;  /* 0x0000000d030d7224 */ /* 0x040fe200078e0212 */
[----:B------:R-:W-:Y:S01]  /*0f30*/  ISETP.GT.U32.AND P2, PT, R3, R12, PT ;  /* 0x0000000c0300720c */ /* 0x000fe20003f44070 */
[----:B------:R-:W-:-:S04]  /*0f40*/  IMAD.HI.U32 R14, R9, R28, RZ ;  /* 0x0000001c090e7227 */ /* 0x000fc800078e00ff */
[----:B------:R-:W-:Y:S01]  /*0f50*/  @!P6 IMAD.MOV R10, RZ, RZ, -R10 ;  /* 0x000000ffff0ae224 */ /* 0x000fe200078e0a0a */
[----:B------:R-:W-:Y:S01]  /*0f60*/  ISETP.GT.U32.AND P6, PT, R3, R13, PT ;  /* 0x0000000d0300720c */ /* 0x000fe20003fc4070 */
[----:B------:R-:W-:Y:S02]  /*0f70*/  IMAD.MOV R14, RZ, RZ, -R14 ;  /* 0x000000ffff0e7224 */ /* 0x000fe400078e0a0e */
[----:B------:R-:W-:Y:S01]  /*0f80*/  @!P1 IMAD.MOV R8, RZ, RZ, -R8 ;  /* 0x000000ffff089224 */ /* 0x000fe200078e0a08 */
[----:B------:R-:W-:Y:S01]  /*0f90*/  ISETP.GE.AND P1, PT, R15, RZ, PT ;  /* 0x000000ff0f00720c */ /* 0x000fe20003f26270 */
[----:B------:R-:W-:Y:S02]  /*0fa0*/  IMAD R14, R3, R14, R28 ;  /* 0x0000000e030e7224 */ /* 0x000fe400078e021c */
[--C-:B------:R-:W-:Y:S02]  /*0fb0*/  @!P0 IMAD.IADD R11, R11, 0x1, -R3.reuse ;  /* 0x000000010b0b8824 */ /* 0x100fe400078e0a03 */
[----:B------:R-:W-:Y:S01]  /*0fc0*/  VIADD R15, R0, 0x2a ;  /* 0x0000002a000f7836 */ /* 0x000fe20000000000 */
[----:B------:R-:W-:Y:S01]  /*0fd0*/  ISETP.GT.U32.AND P0, PT, R3, R14, PT ;  /* 0x0000000e0300720c */ /* 0x000fe20003f04070 */
[----:B------:R-:W-:-:S02]  /*0fe0*/  @!P2 IMAD.IADD R12, R12, 0x1, -R3 ;  /* 0x000000010c0ca824 */ /* 0x000fc400078e0a03 */
[----:B------:R-:W-:Y:S01]  /*0ff0*/  @!P6 IMAD.IADD R13, R13, 0x1, -R3 ;  /* 0x000000010d0de824 */ /* 0x000fe200078e0a03 */
[----:B------:R-:W-:Y:S01]  /*1000*/  IABS R18, R15 ;  /* 0x0000000f00127213 */ /* 0x000fe20000000000 */
[----:B------:R-:W-:Y:S01]  /*1010*/  @!P5 IMAD.MOV R11, RZ, RZ, -R11 ;  /* 0x000000ffff0bd224 */ /* 0x000fe200078e0a0b */
[----:B------:R-:W-:Y:S01]  /*1020*/  ISETP.GT.U32.AND P2, PT, R3, R12, PT ;  /* 0x0000000c0300720c */ /* 0x000fe20003f44070 */
[----:B------:R-:W-:Y:S01]  /*1030*/  VIADD R17, R0, 0x28 ;  /* 0x0000002800117836 */ /* 0x000fe20000000000 */
[----:B------:R-:W-:Y:S01]  /*1040*/  ISETP.GE.AND P5, PT, R15, RZ, PT ;  /* 0x000000ff0f00720c */ /* 0x000fe20003fa6270 */
[----:B------:R-:W-:Y:S01]  /*1050*/  IMAD.HI.U32 R15, R9, R18, RZ ;  /* 0x00000012090f7227 */ /* 0x000fe200078e00ff */
[----:B------:R-:W-:Y:S02]  /*1060*/  ISETP.GT.U32.AND P6, PT, R3, R13, PT ;  /* 0x0000000d0300720c */ /* 0x000fe40003fc4070 */
[----:B------:R-:W-:Y:S01]  /*1070*/  IABS R28, R17 ;  /* 0x00000011001c7213 */ /* 0x000fe20000000000 */
[----:B------:R-:W-:-:S02]  /*1080*/  @!P0 IMAD.IADD R14, R14, 0x1, -R3 ;  /* 0x000000010e0e8824 */ /* 0x000fc400078e0a03 */
[----:B------:R-:W-:Y:S02]  /*1090*/  IMAD.MOV R15, RZ, RZ, -R15 ;  /* 0x000000ffff0f7224 */ /* 0x000fe400078e0a0f */
[----:B------:R-:W-:Y:S01]  /*10a0*/  IMAD.HI.U32 R16, R9, R28, RZ ;  /* 0x0000001c09107227 */ /* 0x000fe200078e00ff */
[----:B------:R-:W-:-:S03]  /*10b0*/  ISETP.GT.U32.AND P0, PT, R3, R14, PT ;  /* 0x0000000e0300720c */ /* 0x000fc60003f04070 */
[----:B------:R-:W-:Y:S02]  /*10c0*/  IMAD R15, R3, R15, R18 ;  /* 0x0000000f030f7224 */ /* 0x000fe400078e0212 */
[--C-:B------:R-:W-:Y:S01]  /*10d0*/  @!P2 IMAD.IADD R12, R12, 0x1, -R3.reuse ;  /* 0x000000010c0ca824 */ /* 0x100fe200078e0a03 */
[----:B------:R-:W-:Y:S01]  /*10e0*/  ISETP.GE.AND P2, PT, R17, RZ, PT ;  /* 0x000000ff1100720c */ /* 0x000fe20003f46270 */
[----:B------:R-:W-:Y:S01]  /*10f0*/  @!P6 IMAD.IADD R13, R13, 0x1, -R3 ;  /* 0x000000010d0de824 */ /* 0x000fe200078e0a03 */
[----:B------:R-:W-:Y:S01]  /*1100*/  ISETP.GT.U32.AND P6, PT, R3, R15, PT ;  /* 0x0000000f0300720c */ /* 0x000fe20003fc4070 */
[----:B------:R-:W-:Y:S02]  /*1110*/  IMAD.MOV R16, RZ, RZ, -R16 ;  /* 0x000000ffff107224 */ /* 0x000fe400078e0a10 */
[----:B------:R-:W-:-:S04]  /*1120*/  IMAD.HI.U32 R17, R9, R32, RZ ;  /* 0x0000002009117227 */ /* 0x000fc800078e00ff */
[C---:B------:R-:W-:Y:S02]  /*1130*/  IMAD R16, R3.reuse, R16, R28 ;  /* 0x0000001003107224 */ /* 0x040fe400078e021c */
[----:B------:R-:W-:Y:S02]  /*1140*/  IMAD.MOV R17, RZ, RZ, -R17 ;  /* 0x000000ffff117224 */ /* 0x000fe400078e0a11 */
[--C-:B------:R-:W-:Y:S01]  /*1150*/  @!P0 IMAD.IADD R14, R14, 0x1, -R3.reuse ;  /* 0x000000010e0e8824 */ /* 0x100fe200078e0a03 */
[C---:B------:R-:W-:Y:S01]  /*1160*/  ISETP.GT.U32.AND P0, PT, R3.reuse, R16, PT ;  /* 0x000000100300720c */ /* 0x040fe20003f04070 */
[C---:B------:R-:W-:Y:S02]  /*1170*/  VIADD R37, R0.reuse, 0x24 ;  /* 0x0000002400257836 */ /* 0x040fe40000000000 */
[----:B------:R-:W-:Y:S02]  /*1180*/  IMAD R17, R3, R17, R32 ;  /* 0x0000001103117224 */ /* 0x000fe400078e0220 */
[C---:B------:R-:W-:Y:S01]  /*1190*/  VIADD R38, R0.reuse, 0x22 ;  /* 0x0000002200267836 */ /* 0x040fe20000000000 */
[----:B------:R-:W-:Y:S01]  /*11a0*/  IABS R28, R37 ;  /* 0x00000025001c7213 */ /* 0x000fe20000000000 */
[----:B------:R-:W-:Y:S01]  /*11b0*/  @!P6 IMAD.IADD R15, R15, 0x1, -R3 ;  /* 0x000000010f0fe824 */ /* 0x000fe200078e0a03 */
[----:B------:R-:W-:Y:S01]  /*11c0*/  ISETP.GT.U32.AND P6, PT, R3, R17, PT ;  /* 0x000000110300720c */ /* 0x000fe20003fc4070 */
[----:B------:R-:W-:Y:S01]  /*11d0*/  VIADD R39, R0, 0x20 ;  /* 0x0000002000277836 */ /* 0x000fe20000000000 */
[----:B------:R-:W-:Y:S01]  /*11e0*/  IABS R32, R38 ;  /* 0x0000002600207213 */ /* 0x000fe20000000000 */
[----:B------:R-:W-:-:S03]  /*11f0*/  IMAD.HI.U32 R18, R9, R28, RZ ;  /* 0x0000001c09127227 */ /* 0x000fc600078e00ff */
[----:B------:R-:W-:Y:S01]  /*1200*/  IABS R36, R39 ;  /* 0x0000002700247213 */ /* 0x000fe20000000000 */
[----:B------:R-:W-:Y:S01]  /*1210*/  @!P3 IMAD.MOV R12, RZ, RZ, -R12 ;  /* 0x000000ffff0cb224 */ /* 0x000fe200078e0a0c */
[----:B------:R-:W-:Y:S01]  /*1220*/  ISETP.GT.U32.AND P3, PT, R3, R15, PT ;  /* 0x0000000f0300720c */ /* 0x000fe20003f64070 */
[----:B------:R-:W-:Y:S01]  /*1230*/  @!P0 IMAD.IADD R16, R16, 0x1, -R3 ;  /* 0x0000000110108824 */ /* 0x000fe200078e0a03 */
[----:B------:R-:W-:Y:S01]  /*1240*/  ISETP.GE.AND P0, PT, R25, RZ, PT ;  /* 0x000000ff1900720c */ /* 0x000fe20003f06270 */
[----:B------:R-:W-:Y:S02]  /*1250*/  VIADD R41, R0, 0x1e ;  /* 0x0000001e00297836 */ /* 0x000fe40000000000 */
[----:B------:R-:W-:Y:S02]  /*1260*/  IMAD.MOV R18, RZ, RZ, -R18 ;  /* 0x000000ffff127224 */ /* 0x000fe400078e0a12 */
[----:B------:R-:W-:Y:S01]  /*1270*/  IMAD.HI.U32 R19, R9, R32, RZ ;  /* 0x0000002009137227 */ /* 0x000fe200078e00ff */
[----:B------:R-:W-:-:S03]  /*1280*/  IABS R33, R41 ;  /* 0x0000002900217213 */ /* 0x000fc60000000000 */
[----:B------:R-:W-:-:S04]  /*1290*/  IMAD.HI.U32 R25, R9, R36, RZ ;  /* 0x0000002409197227 */ /* 0x000fc800078e00ff */
[----:B------:R-:W-:Y:S02]  /*12a0*/  IMAD R18, R3, R18, R28 ;  /* 0x0000001203127224 */ /* 0x000fe400078e021c */
[----:B------:R-:W-:Y:S02]  /*12b0*/  IMAD.MOV R19, RZ, RZ, -R19 ;  /* 0x000000ffff137224 */ /* 0x000fe400078e0a13 */
[----:B------:R-:W-:Y:S01]  /*12c0*/  @!P6 IMAD.IADD R17, R17, 0x1, -R3 ;  /* 0x000000011111e824 */ /* 0x000fe200078e0a03 */
[C---:B------:R-:W-:Y:S01]  /*12d0*/  ISETP.GT.U32.AND P6, PT, R3.reuse, R16, PT ;  /* 0x000000100300720c */ /* 0x040fe20003fc4070 */
[----:B------:R-:W-:Y:S02]  /*12e0*/  IMAD.MOV R25, RZ, RZ, -R25 ;  /* 0x000000ffff197224 */ /* 0x000fe400078e0a19 */
[----:B------:R-:W-:Y:S01]  /*12f0*/  @!P4 IMAD.MOV R13, RZ, RZ, -R13 ;  /* 0x000000ffff0dc224 */ /* 0x000fe200078e0a0d */
[C---:B------:R-:W-:Y:S01]  /*1300*/  ISETP.GT.U32.AND P4, PT, R3.reuse, R17, PT ;  /* 0x000000110300720c */ /* 0x040fe20003f84070 */
[----:B------:R-:W-:-:S02]  /*1310*/  IMAD R28, R3, R19, R32 ;  /* 0x00000013031c7224 */ /* 0x000fc400078e0220 */
[----:B------:R-:W-:Y:S01]  /*1320*/  @!P1 IMAD.MOV R14, RZ, RZ, -R14 ;  /* 0x000000ffff0e9224 */ /* 0x000fe200078e0a0e */
[C---:B------:R-:W-:Y:S01]  /*1330*/  ISETP.GT.U32.AND P1, PT, R3.reuse, R18, PT ;  /* 0x000000120300720c */ /* 0x040fe20003f24070 */
[----:B------:R-:W-:Y:S02]  /*1340*/  IMAD R32, R3, R25, R36 ;  /* 0x0000001903207224 */ /* 0x000fe400078e0224 */
[----:B------:R-:W-:Y:S02]  /*1350*/  IMAD.MOV.U32 R36, RZ, RZ, R33 ;  /* 0x000000ffff247224 */ /* 0x000fe400078e0021 */
[----:B------:R-:W-:Y:S01]  /*1360*/  @!P3 IMAD.IADD R15, R15, 0x1, -R3 ;  /* 0x000000010f0fb824 */ /* 0x000fe200078e0a03 */
[----:B------:R-:W-:Y:S01]  /*1370*/  ISETP.GT.U32.AND P3, PT, R3, R28, PT ;  /* 0x0000001c0300720c */ /* 0x000fe20003f64070 */
[----:B------:R-:W-:-:S04]  /*1380*/  IMAD.HI.U32 R19, R9, R36, RZ ;  /* 0x0000002409137227 */ /* 0x000fc800078e00ff */
[----:B------:R-:W-:Y:S02]  /*1390*/  IMAD.MOV R19, RZ, RZ, -R19 ;  /* 0x000000ffff137224 */ /* 0x000fe400078e0a13 */
[--C-:B------:R-:W-:Y:S01]  /*13a0*/  @!P6 IMAD.IADD R16, R16, 0x1, -R3.reuse ;  /* 0x000000011010e824 */ /* 0x100fe200078e0a03 */
[----:B------:R-:W-:Y:S01]  /*13b0*/  ISETP.GT.U32.AND P6, PT, R3, R32, PT ;  /* 0x000000200300720c */ /* 0x000fe20003fc4070 */
[--C-:B------:R-:W-:Y:S01]  /*13c0*/  @!P4 IMAD.IADD R17, R17, 0x1, -R3.reuse ;  /* 0x000000011111c824 */ /* 0x100fe200078e0a03 */
[----:B------:R-:W-:Y:S01]  /*13d0*/  ISETP.GE.AND P4, PT, R37, RZ, PT ;  /* 0x000000ff2500720c */ /* 0x000fe20003f86270 */
[--C-:B------:R-:W-:Y:S01]  /*13e0*/  @!P1 IMAD.IADD R18, R18, 0x1, -R3.reuse ;  /* 0x0000000112129824 */ /* 0x100fe200078e0a03 */
[----:B------:R-:W-:Y:S01]  /*13f0*/  ISETP.GE.AND P1, PT, R38, RZ, PT ;  /* 0x000000ff2600720c */ /* 0x000fe20003f26270 */
[C---:B------:R-:W-:Y:S02]  /*1400*/  IMAD R36, R3.reuse, R19, R36 ;  /* 0x0000001303247224 */ /* 0x040fe400078e0224 */
[----:B------:R-:W-:Y:S01]  /*1410*/  @!P3 IMAD.IADD R28, R28, 0x1, -R3 ;  /* 0x000000011c1cb824 */ /* 0x000fe200078e0a03 */
[C---:B------:R-:W-:Y:S01]  /*1420*/  ISETP.GT.U32.AND P3, PT, R3.reuse, R18, PT ;  /* 0x000000120300720c */ /* 0x040fe20003f64070 */
[----:B------:R-:W-:Y:S01]  /*1430*/  @!P0 IMAD.MOV R17, RZ, RZ, -R17 ;  /* 0x000000ffff118224 */ /* 0x000fe200078e0a11 */
[----:B------:R-:W-:Y:S01]  /*1440*/  ISETP.GT.U32.AND P0, PT, R3, R36, PT ;  /* 0x000000240300720c */ /* 0x000fe20003f04070 */
[----:B------:R-:W-:-:S02]  /*1450*/  VIADD R33, R0, 0x1c ;  /* 0x0000001c00217836 */ /* 0x000fc40000000000 */
[----:B------:R-:W-:Y:S02]  /*1460*/  VIADD R43, R0, 0x1a ;  /* 0x0000001a002b7836 */ /* 0x000fe40000000000 */
[----:B------:R-:W-:Y:S01]  /*1470*/  @!P6 IMAD.IADD R32, R32, 0x1, -R3 ;  /* 0x000000012020e824 */ /* 0x000fe200078e0a03 */
[----:B------:R-:W-:Y:S01]  /*1480*/  IABS R40, R33 ;  /* 0x0000002100287213 */ /* 0x000fe20000000000 */
[----:B------:R-:W-:Y:S01]  /*1490*/  @!P5 IMAD.MOV R15, RZ, RZ, -R15 ;  /* 0x000000ffff0fd224 */ /* 0x000fe200078e0a0f */
[C---:B------:R-:W-:Y:S01]  /*14a0*/  ISETP.GT.U32.AND P6, PT, R3.reuse, R28, PT ;  /* 0x0000001c0300720c */ /* 0x040fe20003fc4070 */
[----:B------:R-:W-:Y:S01]  /*14b0*/  @!P2 IMAD.MOV R16, RZ, RZ, -R16 ;  /* 0x000000ffff10a224 */ /* 0x000fe200078e0a10 */
[----:B------:R-:W-:Y:S01]  /*14c0*/  IABS R42, R43 ;  /* 0x0000002b002a7213 */ /* 0x000fe20000000000 */
[--C-:B------:R-:W-:Y:S01]  /*14d0*/  @!P3 IMAD.IADD R18, R18, 0x1, -R3.reuse ;  /* 0x000000011212b824 */ /* 0x100fe200078e0a03 */
[----:B------:R-:W-:Y:S01]  /*14e0*/  ISETP.GT.U32.AND P5, PT, R3, R32, PT ;  /* 0x000000200300720c */ /* 0x000fe20003fa4070 */
[----:B------:R-:W-:Y:S01]  /*14f0*/  @!P0 IMAD.IADD R36, R36, 0x1, -R3 ;  /* 0x0000000124248824 */ /* 0x000fe200078e0a03 */
[----:B------:R-:W-:Y:S01]  /*1500*/  ISETP.GE.AND P2, PT, R39, RZ, PT ;  /* 0x000000ff2700720c */ /* 0x000fe20003f46270 */
[----:B------:R-:W-:Y:S01]  /*1510*/  IMAD.HI.U32 R19, R9, R40, RZ ;  /* 0x0000002809137227 */ /* 0x000fe200078e00ff */
[----:B------:R-:W-:-:S03]  /*1520*/  ISETP.GE.AND P3, PT, R41, RZ, PT ;  /* 0x000000ff2900720c */ /* 0x000fc60003f66270 */
[----:B------:R-:W-:Y:S01]  /*1530*/  @!P4 IMAD.MOV R18, RZ, RZ, -R18 ;  /* 0x000000ffff12c224 */ /* 0x000fe200078e0a12 */
[----:B------:R-:W-:Y:S01]  /*1540*/  ISETP.GT.U32.AND P4, PT, R3, R36, PT ;  /* 0x000000240300720c */ /* 0x000fe20003f84070 */
[----:B------:R-:W-:-:S04]  /*1550*/  IMAD.HI.U32 R25, R9, R42, RZ ;  /* 0x0000002a09197227 */ /* 0x000fc800078e00ff */
[----:B------:R-:W-:Y:S02]  /*1560*/  IMAD.MOV R19, RZ, RZ, -R19 ;  /* 0x000000ffff137224 */ /* 0x000fe400078e0a13 */
[----:B------:R-:W-:Y:S02]  /*1570*/  IMAD.MOV R25, RZ, RZ, -R25 ;  /* 0x000000ffff197224 */ /* 0x000fe400078e0a19 */
[--C-:B------:R-:W-:Y:S01]  /*1580*/  @!P6 IMAD.IADD R28, R28, 0x1, -R3.reuse ;  /* 0x000000011c1ce824 */ /* 0x100fe200078e0a03 */
[----:B------:R-:W-:Y:S01]  /*1590*/  ISETP.GE.AND P6, PT, R33, RZ, PT ;  /* 0x000000ff2100720c */ /* 0x000fe20003fc6270 */
[C---:B------:R-:W-:Y:S02]  /*15a0*/  IMAD R40, R3.reuse, R19, R40 ;  /* 0x0000001303287224 */ /* 0x040fe400078e0228 */
[C---:B------:R-:W-:Y:S02]  /*15b0*/  IMAD R42, R3.reuse, R25, R42 ;  /* 0x00000019032a7224 */ /* 0x040fe400078e022a */
[----:B------:R-:W-:Y:S01]  /*15c0*/  @!P1 IMAD.MOV R28, RZ, RZ, -R28 ;  /* 0x000000ffff1c9224 */ /* 0x000fe200078e0a1c */
[C---:B------:R-:W-:Y:S01]  /*15d0*/  ISETP.GT.U32.AND P1, PT, R3.reuse, R40, PT ;  /* 0x000000280300720c */ /* 0x040fe20003f24070 */
[----:B------:R-:W-:Y:S01]  /*15e0*/  @!P4 IMAD.IADD R36, R36, 0x1, -R3 ;  /* 0x000000012424c824 */ /* 0x000fe200078e0a03 */
[----:B------:R-:W-:Y:S01]  /*15f0*/  ISETP.GT.U32.AND P4, PT, R3, R42, PT ;  /* 0x0000002a0300720c */ /* 0x000fe20003f84070 */
[----:B------:R-:W-:-:S02]  /*1600*/  VIADD R19, R0, 0x18 ;  /* 0x0000001800137836 */ /* 0x000fc40000000000 */
[----:B------:R-:W-:Y:S02]  /*1610*/  VIADD R25, R0, 0x16 ;  /* 0x0000001600197836 */ /* 0x000fe40000000000 */
[--C-:B------:R-:W-:Y:S01]  /*1620*/  @!P5 IMAD.IADD R32, R32, 0x1, -R3.reuse ;  /* 0x000000012020d824 */ /* 0x100fe200078e0a03 */
[----:B------:R-:W-:Y:S01]  /*1630*/  IABS R44, R19 ;  /* 0x00000013002c7213 */ /* 0x000fe20000000000 */
[----:B------:R-:W-:Y:S01]  /*1640*/  VIADD R39, R0, 0x14 ;  /* 0x0000001400277836 */ /* 0x000fe20000000000 */
[----:B------:R-:W-:Y:S01]  /*1650*/  ISETP.GE.AND P0, PT, R19, RZ, PT ;  /* 0x000000ff1300720c */ /* 0x000fe20003f06270 */
[----:B------:R-:W-:Y:S01]  /*1660*/  @!P2 IMAD.MOV R32, RZ, RZ, -R32 ;  /* 0x000000ffff20a224 */ /* 0x000fe200078e0a20 */
[----:B------:R-:W-:Y:S01]  /*1670*/  IABS R46, R25 ;  /* 0x00000019002e7213 */ /* 0x000fe20000000000 */
[--C-:B------:R-:W-:Y:S01]  /*1680*/  @!P1 IMAD.IADD R40, R40, 0x1, -R3.reuse ;  /* 0x0000000128289824 */ /* 0x100fe200078e0a03 */
[----:B------:R-:W-:Y:S01]  /*1690*/  ISETP.GE.AND P2, PT, R25, RZ, PT ;  /* 0x000000ff1900720c */ /* 0x000fe20003f46270 */
[----:B------:R-:W-:Y:S01]  /*16a0*/  @!P4 IMAD.IADD R42, R42, 0x1, -R3 ;  /* 0x000000012a2ac824 */ /* 0x000fe200078e0a03 */
[----:B------:R-:W-:Y:S01]  /*16b0*/  IABS R48, R39 ;  /* 0x0000002700307213 */ /* 0x000fe20000000000 */
[----:B------:R-:W-:Y:S01]  /*16c0*/  IMAD.HI.U32 R19, R9, R44, RZ ;  /* 0x0000002c09137227 */ /* 0x000fe200078e00ff */
[----:B------:R-:W-:-:S02]  /*16d0*/  ISETP.GT.U32.AND P1, PT, R3, R40, PT ;  /* 0x000000280300720c */ /* 0x000fc40003f24070 */
[----:B------:R-:W-:Y:S01]  /*16e0*/  ISETP.GT.U32.AND P4, PT, R3, R42, PT ;  /* 0x0000002a0300720c */ /* 0x000fe20003f84070 */
[----:B------:R-:W-:Y:S01]  /*16f0*/  IMAD.HI.U32 R25, R9, R46, RZ ;  /* 0x0000002e09197227 */ /* 0x000fe200078e00ff */
[----:B------:R-:W-:-:S03]  /*1700*/  ISETP.GE.AND P5, PT, R43, RZ, PT ;  /* 0x000000ff2b00720c */ /* 0x000fc60003fa6270 */
[----:B------:R-:W-:Y:S02]  /*1710*/  IMAD.MOV R33, RZ, RZ, -R19 ;  /* 0x000000ffff217224 */ /* 0x000fe400078e0a13 */
[----:B------:R-:W-:Y:S02]  /*1720*/  IMAD.MOV R37, RZ, RZ, -R25 ;  /* 0x000000ffff257224 */ /* 0x000fe400078e0a19 */
[C---:B------:R-:W-:Y:S02]  /*1730*/  IMAD R44, R3.reuse, R33, R44 ;  /* 0x00000021032c7224 */ /* 0x040fe400078e022c */
[C---:B------:R-:W-:Y:S02]  /*1740*/  IMAD R46, R3.reuse, R37, R46 ;  /* 0x00000025032e7224 */ /* 0x040fe400078e022e */
[--C-:B------:R-:W-:Y:S01]  /*1750*/  @!P1 IMAD.IADD R40, R40, 0x1, -R3.reuse ;  /* 0x0000000128289824 */ /* 0x100fe200078e0a03 */
[C---:B------:R-:W-:Y:S01]  /*1760*/  ISETP.GT.U32.AND P1, PT, R3.reuse, R44, PT ;  /* 0x0000002c0300720c */ /* 0x040fe20003f24070 */
[----:B------:R-:W-:Y:S01]  /*1770*/  @!P4 IMAD.IADD R42, R42, 0x1, -R3 ;  /* 0x000000012a2ac824 */ /* 0x000fe200078e0a03 */
[----:B------:R-:W-:Y:S01]  /*1780*/  ISETP.GT.U32.AND P4, PT, R3, R46, PT ;  /* 0x0000002e0300720c */ /* 0x000fe20003f84070 */
[----:B------:R-:W-:-:S02]  /*1790*/  VIADD R41, R0, 0x12 ;  /* 0x0000001200297836 */ /* 0x000fc40000000000 */
[----:B------:R-:W-:-:S03]  /*17a0*/  IMAD.HI.U32 R19, R9, R48, RZ ;  /* 0x0000003009137227 */ /* 0x000fc600078e00ff */
[----:B------:R-:W-:Y:S01]  /*17b0*/  IABS R50, R41 ;  /* 0x0000002900327213 */ /* 0x000fe20000000000 */
[----:B------:R-:W-:Y:S02]  /*17c0*/  IMAD.MOV R19, RZ, RZ, -R19 ;  /* 0x000000ffff137224 */ /* 0x000fe400078e0a13 */
[----:B------:R-:W-:Y:S02]  /*17d0*/  VIADD R33, R0, 0x10 ;  /* 0x0000001000217836 */ /* 0x000fe40000000000 */
[--C-:B------:R-:W-:Y:S02]  /*17e0*/  @!P1 IMAD.IADD R44, R44, 0x1, -R3.reuse ;  /* 0x000000012c2c9824 */ /* 0x100fe400078e0a03 */
[----:B------:R-:W-:Y:S01]  /*17f0*/  @!P4 IMAD.IADD R46, R46, 0x1, -R3 ;  /* 0x000000012e2ec824 */ /* 0x000fe200078e0a03 */
[----:B------:R-:W-:Y:S01]  /*1800*/  IABS R52, R33 ;  /* 0x0000002100347213 */ /* 0x000fe20000000000 */
[C---:B------:R-:W-:Y:S01]  /*1810*/  IMAD R48, R3.reuse, R19, R48 ;  /* 0x0000001303307224 */ /* 0x040fe200078e0230 */
[----:B------:R-:W-:Y:S01]  /*1820*/  ISETP.GT.U32.AND P4, PT, R3, R44, PT ;  /* 0x0000002c0300720c */ /* 0x000fe20003f84070 */
[----:B------:R-:W-:-:S03]  /*1830*/  IMAD.HI.U32 R25, R9, R50, RZ ;  /* 0x0000003209197227 */ /* 0x000fc600078e00ff */
[C---:B------:R-:W-:Y:S01]  /*1840*/  ISETP.GT.U32.AND P1, PT, R3.reuse, R48, PT ;  /* 0x000000300300720c */ /* 0x040fe20003f24070 */
[----:B------:R-:W-:Y:S02]  /*1850*/  IMAD.MOV R25, RZ, RZ, -R25 ;  /* 0x000000ffff197224 */ /* 0x000fe400078e0a19 */
[C---:B------:R-:W-:Y:S02]  /*1860*/  VIADD R43, R0.reuse, 0xc ;  /* 0x0000000c002b7836 */ /* 0x040fe40000000000 */
[----:B------:R-:W-:Y:S02]  /*1870*/  IMAD R50, R3, R25, R50 ;  /* 0x0000001903327224 */ /* 0x000fe400078e0232 */
[----:B------:R-:W-:Y:S01]  /*1880*/  IMAD.MOV.U32 R38, RZ, RZ, R36 ;  /* 0x000000ffff267224 */ /* 0x000fe200078e0024 */
[----:B------:R-:W-:Y:S01]  /*1890*/  IABS R56, R43 ;  /* 0x0000002b00387213 */ /* 0x000fe20000000000 */
[----:B------:R-:W-:Y:S02]  /*18a0*/  VIADD R37, R0, 0xe ;  /* 0x0000000e00257836 */ /* 0x000fe40000000000 */
[----:B------:R-:W-:-:S03]  /*18b0*/  IMAD.HI.U32 R19, R9, R52, RZ ;  /* 0x0000003409137227 */ /* 0x000fc600078e00ff */
[----:B------:R-:W-:Y:S01]  /*18c0*/  IABS R54, R37 ;  /* 0x0000002500367213 */ /* 0x000fe20000000000 */
[----:B------:R-:W-:Y:S01]  /*18d0*/  @!P3 IMAD.MOV R38, RZ, RZ, -R38 ;  /* 0x000000ffff26b224 */ /* 0x000fe200078e0a26 */
[C---:B------:R-:W-:Y:S01]  /*18e0*/  ISETP.GT.U32.AND P3, PT, R3.reuse, R46, PT ;  /* 0x0000002e0300720c */ /* 0x040fe20003f64070 */
[----:B------:R-:W-:Y:S01]  /*18f0*/  @!P4 IMAD.IADD R44, R44, 0x1, -R3 ;  /* 0x000000012c2cc824 */ /* 0x000fe200078e0a03 */
[----:B------:R-:W-:Y:S01]  /*1900*/  ISETP.GT.U32.AND P4, PT, R3, R50, PT ;  /* 0x000000320300720c */ /* 0x000fe20003f84070 */
[----:B------:R-:W-:Y:S02]  /*1910*/  IMAD.MOV R19, RZ, RZ, -R19 ;  /* 0x000000ffff137224 */ /* 0x000fe400078e0a13 */
[----:B------:R-:W-:-:S04]  /*1920*/  IMAD.HI.U32 R25, R9, R56, RZ ;  /* 0x0000003809197227 */ /* 0x000fc800078e00ff */
[----:B------:R-:W-:Y:S02]  /*1930*/  @!P1 IMAD.IADD R48, R48, 0x1, -R3 ;  /* 0x0000000130309824 */ /* 0x000fe400078e0a03 */
[C---:B------:R-:W-:Y:S02]  /*1940*/  VIADD R45, R0.reuse, 0xa ;  /* 0x0000000a002d7836 */ /* 0x040fe40000000000 */
[----:B------:R-:W-:Y:S01]  /*1950*/  VIADD R47, R0, 0x8 ;  /* 0x00000008002f7836 */ /* 0x000fe20000000000 */
[C---:B------:R-:W-:Y:S01]  /*1960*/  ISETP.GT.U32.AND P1, PT, R3.reuse, R48, PT ;  /* 0x000000300300720c */ /* 0x040fe20003f24070 */
[----:B------:R-:W-:Y:S01]  /*1970*/  IMAD R52, R3, R19, R52 ;  /* 0x0000001303347224 */ /* 0x000fe200078e0234 */
[----:B------:R-:W-:Y:S01]  /*1980*/  IABS R58, R45 ;  /* 0x0000002d003a7213 */ /* 0x000fe20000000000 */
[----:B------:R-:W-:Y:S01]  /*1990*/  IMAD.MOV R25, RZ, RZ, -R25 ;  /* 0x000000ffff197224 */ /* 0x000fe200078e0a19 */
[----:B------:R-:W-:Y:S01]  /*19a0*/  IABS R60, R47 ;  /* 0x0000002f003c7213 */ /* 0x000fe20000000000 */
[----:B------:R-:W-:-:S04]  /*19b0*/  IMAD.HI.U32 R19, R9, R54, RZ ;  /* 0x0000003609137227 */ /* 0x000fc800078e00ff */
[C---:B------:R-:W-:Y:S02]  /*19c0*/  IMAD R56, R3.reuse, R25, R56 ;  /* 0x0000001903387224 */ /* 0x040fe400078e0238 */
[----:B------:R-:W-:Y:S02]  /*19d0*/  IMAD.MOV R19, RZ, RZ, -R19 ;  /* 0x000000ffff137224 */ /* 0x000fe400078e0a13 */
[--C-:B------:R-:W-:Y:S01]  /*19e0*/  @!P3 IMAD.IADD R46, R46, 0x1, -R3.reuse ;  /* 0x000000012e2eb824 */ /* 0x100fe200078e0a03 */
[C---:B------:R-:W-:Y:S01]  /*19f0*/  ISETP.GT.U32.AND P3, PT, R3.reuse, R52, PT ;  /* 0x000000340300720c */ /* 0x040fe20003f64070 */
[----:B------:R-:W-:Y:S01]  /*1a00*/  @!P4 IMAD.IADD R50, R50, 0x1, -R3 ;  /* 0x000000013232c824 */ /* 0x000fe200078e0a03 */
[C---:B------:R-:W-:Y:S01]  /*1a10*/  ISETP.GT.U32.AND P4, PT, R3.reuse, R56, PT ;  /* 0x000000380300720c */ /* 0x040fe20003f84070 */
[----:B------:R-:W-:Y:S02]  /*1a20*/  IMAD R36, R3, R19, R54 ;  /* 0x0000001303247224 */ /* 0x000fe400078e0236 */
[----:B------:R-:W-:-:S04]  /*1a30*/  IMAD.HI.U32 R19, R9, R58, RZ ;  /* 0x0000003a09137227 */ /* 0x000fc800078e00ff */
[----:B------:R-:W-:-:S04]  /*1a40*/  IMAD.HI.U32 R25, R9, R60, RZ ;  /* 0x0000003c09197227 */ /* 0x000fc800078e00ff */
[----:B------:R-:W-:Y:S02]  /*1a50*/  IMAD.MOV R19, RZ, RZ, -R19 ;  /* 0x000000ffff137224 */ /* 0x000fe400078e0a13 */
[----:B------:R-:W-:Y:S02]  /*1a60*/  IMAD.MOV R25, RZ, RZ, -R25 ;  /* 0x000000ffff197224 */ /* 0x000fe400078e0a19 */
[--C-:B------:R-:W-:Y:S01]  /*1a70*/  @!P1 IMAD.IADD R48, R48, 0x1, -R3.reuse ;  /* 0x0000000130309824 */ /* 0x100fe200078e0a03 */
[C---:B------:R-:W-:Y:S01]  /*1a80*/  ISETP.GT.U32.AND P1, PT, R3.reuse, R36, PT ;  /* 0x000000240300720c */ /* 0x040fe20003f24070 */
[C---:B------:R-:W-:Y:S02]  /*1a90*/  IMAD R58, R3.reuse, R19, R58 ;  /* 0x00000013033a7224 */ /* 0x040fe400078e023a */
[C---:B------:R-:W-:Y:S02]  /*1aa0*/  IMAD R60, R3.reuse, R25, R60 ;  /* 0x00000019033c7224 */ /* 0x040fe400078e023c */
[--C-:B------:R-:W-:Y:S01]  /*1ab0*/  @!P3 IMAD.IADD R52, R52, 0x1, -R3.reuse ;  /* 0x000000013434b824 */ /* 0x100fe200078e0a03 */
[C---:B------:R-:W-:Y:S01]  /*1ac0*/  ISETP.GT.U32.AND P3, PT, R3.reuse, R58, PT ;  /* 0x0000003a0300720c */ /* 0x040fe20003f64070 */
[----:B------:R-:W-:Y:S01]  /*1ad0*/  @!P4 IMAD.IADD R56, R56, 0x1, -R3 ;  /* 0x000000013838c824 */ /* 0x000fe200078e0a03 */
[----:B------:R-:W-:Y:S01]  /*1ae0*/  ISETP.GT.U32.AND P4, PT, R3, R60, PT ;  /* 0x0000003c0300720c */ /* 0x000fe20003f84070 */
[----:B------:R-:W-:-:S02]  /*1af0*/  VIADD R49, R0, 0x6 ;  /* 0x0000000600317836 */ /* 0x000fc40000000000 */
[----:B------:R-:W-:Y:S02]  /*1b00*/  VIADD R51, R0, 0x4 ;  /* 0x0000000400337836 */ /* 0x000fe40000000000 */
[--C-:B------:R-:W-:Y:S01]  /*1b10*/  @!P1 IMAD.IADD R36, R36, 0x1, -R3.reuse ;  /* 0x0000000124249824 */ /* 0x100fe200078e0a03 */
[----:B------:R-:W-:Y:S01]  /*1b20*/  IABS R62, R49 ;  /* 0x00000031003e7213 */ /* 0x000fe20000000000 */
[C---:B------:R-:W-:Y:S01]  /*1b30*/  VIADD R53, R0.reuse, 0x2 ;  /* 0x0000000200357836 */ /* 0x040fe20000000000 */
[----:B------:R-:W-:Y:S01]  /*1b40*/  ISETP.GE.AND P1, PT, R0, RZ, PT ;  /* 0x000000ff0000720c */ /* 0x000fe20003f26270 */
[----:B------:R-:W-:Y:S01]  /*1b50*/  @!P5 IMAD.MOV R42, RZ, RZ, -R42 ;  /* 0x000000ffff2ad224 */ /* 0x000fe200078e0a2a */
[----:B------:R-:W-:Y:S01]  /*1b60*/  ISETP.GT.U32.AND P5, PT, R3, R52, PT ;  /* 0x000000340300720c */ /* 0x000fe20003fa4070 */
[----:B------:R-:W-:Y:S01]  /*1b70*/  IMAD.HI.U32 R0, R9, R62, RZ ;  /* 0x0000003e09007227 */ /* 0x000fe200078e00ff */
[----:B------:R-:W-:Y:S02]  /*1b80*/  IABS R64, R51 ;  /* 0x0000003300407213 */ /* 0x000fe40000000000 */
[----:B------:R-:W-:Y:S01]  /*1b90*/  IABS R66, R53 ;  /* 0x0000003500427213 */ /* 0x000fe20000000000 */
[--C-:B------:R-:W-:Y:S01]  /*1ba0*/  @!P3 IMAD.IADD R58, R58, 0x1, -R3.reuse ;  /* 0x000000013a3ab824 */ /* 0x100fe200078e0a03 */
[----:B------:R-:W-:Y:S01]  /*1bb0*/  ISETP.GE.AND P3, PT, R39, RZ, PT ;  /* 0x000000ff2700720c */ /* 0x000fe20003f66270 */
[----:B------:R-:W-:Y:S01]  /*1bc0*/  @!P4 IMAD.IADD R60, R60, 0x1, -R3 ;  /* 0x000000013c3cc824 */ /* 0x000fe200078e0a03 */
[----:B------:R-:W-:Y:S01]  /*1bd0*/  ISETP.GT.U32.AND P4, PT, R3, R50, PT ;  /* 0x000000320300720c */ /* 0x000fe20003f84070 */
[----:B------:R-:W-:-:S02]  /*1be0*/  IMAD.MOV R25, RZ, RZ, -R0 ;  /* 0x000000ffff197224 */ /* 0x000fc400078e0a00 */
[----:B------:R-:W-:-:S04]  /*1bf0*/  IMAD.HI.U32 R0, R9, R68, RZ ;  /* 0x0000004409007227 */ /* 0x000fc800078e00ff */
[----:B------:R-:W-:Y:S02]  /*1c00*/  IMAD.MOV R0, RZ, RZ, -R0 ;  /* 0x000000ffff007224 */ /* 0x000fe400078e0a00 */
[C---:B------:R-:W-:Y:S02]  /*1c10*/  IMAD R62, R3.reuse, R25, R62 ;  /* 0x00000019033e7224 */ /* 0x040fe400078e023e */
[----:B------:R-:W-:Y:S01]  /*1c20*/  @!P6 IMAD.MOV R40, RZ, RZ, -R40 ;  /* 0x000000ffff28e224 */ /* 0x000fe200078e0a28 */
[C---:B------:R-:W-:Y:S01]  /*1c30*/  ISETP.GT.U32.AND P6, PT, R3.reuse, R58, PT ;  /* 0x0000003a0300720c */ /* 0x040fe20003fc4070 */
[----:B------:R-:W-:Y:S01]  /*1c40*/  @!P0 IMAD.MOV R44, RZ, RZ, -R44 ;  /* 0x000000ffff2c8224 */ /* 0x000fe200078e0a2c */
[C---:B------:R-:W-:Y:S01]  /*1c50*/  ISETP.GT.U32.AND P0, PT, R3.reuse, R36, PT ;  /* 0x000000240300720c */ /* 0x040fe20003f04070 */
[----:B------:R-:W-:Y:S01]  /*1c60*/  IMAD R68, R3, R0, R68 ;  /* 0x0000000003447224 */ /* 0x000fe200078e0244 */
[----:B------:R-:W1:Y:S01]  /*1c70*/  LDC R25, c[0x0][0x3b0] ;  /* 0x0000ec00ff197b82 */ /* 0x000e620000000800 */
[----:B------:R-:W-:-:S04]  /*1c80*/  IMAD.HI.U32 R19, R9, R64, RZ ;  /* 0x0000004009137227 */ /* 0x000fc800078e00ff */
[----:B------:R-:W-:-:S04]  /*1c90*/  IMAD.HI.U32 R9, R9, R66, RZ ;  /* 0x0000004209097227 */ /* 0x000fc800078e00ff */
[----:B------:R-:W-:Y:S01]  /*1ca0*/  @!P2 IMAD.MOV R46, RZ, RZ, -R46 ;  /* 0x000000ffff2ea224 */ /* 0x000fe200078e0a2e */
[C---:B------:R-:W-:Y:S01]  /*1cb0*/  ISETP.GT.U32.AND P2, PT, R3.reuse, R56, PT ;  /* 0x000000380300720c */ /* 0x040fe20003f44070 */
[----:B------:R-:W-:Y:S01]  /*1cc0*/  @!P3 IMAD.MOV R48, RZ, RZ, -R48 ;  /* 0x000000ffff30b224 */ /* 0x000fe200078e0a30 */
[C---:B------:R-:W-:Y:S01]  /*1cd0*/  ISETP.GT.U32.AND P3, PT, R3.reuse, R60, PT ;  /* 0x0000003c0300720c */ /* 0x040fe20003f64070 */
[--C-:B------:R-:W-:Y:S01]  /*1ce0*/  @!P4 IMAD.IADD R50, R50, 0x1, -R3.reuse ;  /* 0x000000013232c824 */ /* 0x100fe200078e0a03 */
[C---:B------:R-:W-:Y:S01]  /*1cf0*/  ISETP.GT.U32.AND P4, PT, R3.reuse, R62, PT ;  /* 0x0000003e0300720c */ /* 0x040fe20003f84070 */
[----:B------:R-:W-:Y:S01]  /*1d00*/  @!P5 IMAD.IADD R52, R52, 0x1, -R3 ;  /* 0x000000013434d824 */ /* 0x000fe200078e0a03 */
[----:B------:R-:W-:Y:S01]  /*1d10*/  ISETP.GT.U32.AND P5, PT, R3, R68, PT ;  /* 0x000000440300720c */ /* 0x000fe20003fa4070 */
[----:B------:R-:W-:Y:S02]  /*1d20*/  IMAD.MOV R19, RZ, RZ, -R19 ;  /* 0x000000ffff137224 */ /* 0x000fe400078e0a13 */
[----:B------:R-:W-:-:S02]  /*1d30*/  IMAD.MOV R9, RZ, RZ, -R9 ;  /* 0x000000ffff097224 */ /* 0x000fc400078e0a09 */
[C---:B------:R-:W-:Y:S02]  /*1d40*/  IMAD R64, R3.reuse, R19, R64 ;  /* 0x0000001303407224 */ /* 0x040fe400078e0240 */
[C---:B------:R-:W-:Y:S01]  /*1d50*/  IMAD R66, R3.reuse, R9, R66 ;  /* 0x0000000903427224 */ /* 0x040fe200078e0242 */
[----:B------:R-:W-:Y:S01]  /*1d60*/  SHF.R.S32.HI R9, RZ, 0x2, R26 ;  /* 0x00000002ff097819 */ /* 0x000fe2000001141a */
[--C-:B------:R-:W-:Y:S01]  /*1d70*/  @!P0 IMAD.IADD R36, R36, 0x1, -R3.reuse ;  /* 0x0000000124248824 */ /* 0x100fe200078e0a03 */
[C---:B------:R-:W-:Y:S01]  /*1d80*/  ISETP.GT.U32.AND P0, PT, R3.reuse, R64, PT ;  /* 0x000000400300720c */ /* 0x040fe20003f04070 */
[--C-:B------:R-:W-:Y:S01]  /*1d90*/  @!P6 IMAD.IADD R58, R58, 0x1, -R3.reuse ;  /* 0x000000013a3ae824 */ /* 0x100fe200078e0a03 */
[----:B------:R-:W-:Y:S01]  /*1da0*/  ISETP.GT.U32.AND P6, PT, R3, R66, PT ;  /* 0x000000420300720c */ /* 0x000fe20003fc4070 */
[--C-:B------:R-:W-:Y:S01]  /*1db0*/  @!P2 IMAD.IADD R56, R56, 0x1, -R3.reuse ;  /* 0x000000013838a824 */ /* 0x100fe200078e0a03 */
[----:B------:R-:W-:Y:S01]  /*1dc0*/  ISETP.GE.AND P2, PT, R41, RZ, PT ;  /* 0x000000ff2900720c */ /* 0x000fe20003f46270 */
[--C-:B------:R-:W-:Y:S01]  /*1dd0*/  @!P3 IMAD.IADD R60, R60, 0x1, -R3.reuse ;  /* 0x000000013c3cb824 */ /* 0x100fe200078e0a03 */
[----:B------:R-:W-:Y:S01]  /*1de0*/  ISETP.GE.AND P3, PT, R33, RZ, PT ;  /* 0x000000ff2100720c */ /* 0x000fe20003f66270 */
[--C-:B------:R-:W-:Y:S01]  /*1df0*/  @!P4 IMAD.IADD R62, R62, 0x1, -R3.reuse ;  /* 0x000000013e3ec824 */ /* 0x100fe200078e0a03 */
[----:B------:R-:W-:Y:S01]  /*1e00*/  ISETP.GE.AND P4, PT, R37, RZ, PT ;  /* 0x000000ff2500720c */ /* 0x000fe20003f86270 */
[--C-:B------:R-:W-:Y:S01]  /*1e10*/  @!P5 IMAD.IADD R68, R68, 0x1, -R3.reuse ;  /* 0x000000014444d824 */ /* 0x100fe200078e0a03 */
[----:B------:R-:W-:Y:S01]  /*1e20*/  ISETP.GE.AND P5, PT, R43, RZ, PT ;  /* 0x000000ff2b00720c */ /* 0x000fe20003fa6270 */
[----:B------:R-:W-:Y:S01]  /*1e30*/  IMAD.MOV.U32 R54, RZ, RZ, R36 ;  /* 0x000000ffff367224 */ /* 0x000fe200078e0024 */
[----:B------:R-:W-:Y:S01]  /*1e40*/  SGXT R9, R9, 0x1 ;  /* 0x000000010909781a */ /* 0x000fe20000000200 */
[--C-:B------:R-:W-:Y:S01]  /*1e50*/  @!P0 IMAD.IADD R64, R64, 0x1, -R3.reuse ;  /* 0x0000000140408824 */ /* 0x100fe200078e0a03 */
[----:B------:R-:W-:Y:S01]  /*1e60*/  ISETP.GE.AND P0, PT, R45, RZ, PT ;  /* 0x000000ff2d00720c */ /* 0x000fe20003f06270 */
[----:B------:R-:W-:Y:S01]  /*1e70*/  @!P6 IMAD.IADD R66, R66, 0x1, -R3 ;  /* 0x000000014242e824 */ /* 0x000fe200078e0a03 */
[----:B------:R-:W-:Y:S01]  /*1e80*/  LOP3.LUT R9, R9, 0x90, RZ, 0xc0, !PT ;  /* 0x0000009009097812 */ /* 0x000fe200078ec0ff */
[----:B------:R-:W-:Y:S01]  /*1e90*/  @!P2 IMAD.MOV R50, RZ, RZ, -R50 ;  /* 0x000000ffff32a224 */ /* 0x000fe200078e0a32 */
[C---:B------:R-:W-:Y:S01]  /*1ea0*/  ISETP.GT.U32.AND P2, PT, R3.reuse, R62, PT ;  /* 0x0000003e0300720c */ /* 0x040fe20003f44070 */
[----:B------:R-:W-:Y:S01]  /*1eb0*/  @!P3 IMAD.MOV R52, RZ, RZ, -R52 ;  /* 0x000000ffff34b224 */ /* 0x000fe200078e0a34 */
[C---:B------:R-:W-:Y:S01]  /*1ec0*/  ISETP.GT.U32.AND P3, PT, R3.reuse, R68, PT ;  /* 0x000000440300720c */ /* 0x040fe20003f64070 */
[----:B------:R-:W-:Y:S01]  /*1ed0*/  @!P4 IMAD.MOV R54, RZ, RZ, -R54 ;  /* 0x000000ffff36c224 */ /* 0x000fe200078e0a36 */
[C---:B------:R-:W-:Y:S01]  /*1ee0*/  ISETP.GT.U32.AND P4, PT, R3.reuse, R64, PT ;  /* 0x000000400300720c */ /* 0x040fe20003f84070 */
[----:B------:R-:W-:Y:S01]  /*1ef0*/  @!P5 IMAD.MOV R56, RZ, RZ, -R56 ;  /* 0x000000ffff38d224 */ /* 0x000fe200078e0a38 */
[----:B------:R-:W-:Y:S01]  /*1f00*/  ISETP.GT.U32.AND P5, PT, R3, R66, PT ;  /* 0x000000420300720c */ /* 0x000fe20003fa4070 */
[C---:B------:R-:W-:Y:S01]  /*1f10*/  IMAD.SHL.U32 R0, R26.reuse, 0x20, RZ ;  /* 0x000000201a007824 */ /* 0x040fe200078e00ff */
[----:B------:R-:W-:Y:S01]  /*1f20*/  ISETP.GE.AND P6, PT, R47, RZ, PT ;  /* 0x000000ff2f00720c */ /* 0x000fe20003fc6270 */
[----:B------:R-:W-:-:S02]  /*1f30*/  IMAD.SHL.U32 R19, R26, 0x10, RZ ;  /* 0x000000101a137824 */ /* 0x000fc400078e00ff */
[----:B------:R-:W-:Y:S01]  /*1f40*/  IMAD.SHL.U32 R36, R26, 0x2, RZ ;  /* 0x000000021a247824 */ /* 0x000fe200078e00ff */
[----:B------:R-:W-:Y:S01]  /*1f50*/  LOP3.LUT R9, R9, 0x60, R0, 0xf8, !PT ;  /* 0x0000006009097812 */ /* 0x000fe200078ef800 */
[--C-:B------:R-:W-:Y:S01]  /*1f60*/  @!P2 IMAD.IADD R62, R62, 0x1, -R3.reuse ;  /* 0x000000013e3ea824 */ /* 0x100fe200078e0a03 */
[----:B------:R-:W-:Y:S01]  /*1f70*/  LOP3.LUT R0, R19, 0x100, RZ, 0xc0, !PT ;  /* 0x0000010013007812 */ /* 0x000fe200078ec0ff */
[--C-:B------:R-:W-:Y:S01]  /*1f80*/  @!P3 IMAD.IADD R68, R68, 0x1, -R3.reuse ;  /* 0x000000014444b824 */ /* 0x100fe200078e0a03 */
[----:B------:R-:W-:Y:S01]  /*1f90*/  LOP3.LUT R9, R9, 0x10, R36, 0x78, !PT ;  /* 0x0000001009097812 */ /* 0x000fe200078e7824 */
[--C-:B------:R-:W-:Y:S01]  /*1fa0*/  @!P4 IMAD.IADD R64, R64, 0x1, -R3.reuse ;  /* 0x000000014040c824 */ /* 0x100fe200078e0a03 */
[----:B------:R-:W-:Y:S01]  /*1fb0*/  ISETP.GE.AND P2, PT, R49, RZ, PT ;  /* 0x000000ff3100720c */ /* 0x000fe20003f46270 */
[----:B------:R-:W-:Y:S01]  /*1fc0*/  @!P5 IMAD.IADD R66, R66, 0x1, -R3 ;  /* 0x000000014242d824 */ /* 0x000fe200078e0a03 */
[----:B------:R-:W-:Y:S01]  /*1fd0*/  ISETP.NE.AND P5, PT, R29, RZ, PT ;  /* 0x000000ff1d00720c */ /* 0x000fe20003fa5270 */
[----:B------:R-:W-:Y:S01]  /*1fe0*/  @!P0 IMAD.MOV R58, RZ, RZ, -R58 ;  /* 0x000000ffff3a8224 */ /* 0x000fe200078e0a3a */
[----:B------:R-:W-:Y:S01]  /*1ff0*/  LOP3.LUT R3, RZ, R29, RZ, 0x33, !PT ;  /* 0x0000001dff037212 */ /* 0x000fe200078e33ff */
[----:B------:R-:W-:Y:S01]  /*2000*/  @!P6 IMAD.MOV R60, RZ, RZ, -R60 ;  /* 0x000000ffff3ce224 */ /* 0x000fe200078e0a3c */
[----:B------:R-:W-:Y:S01]  /*2010*/  IADD3 R0, PT, PT, R9, UR5, R0 ;  /* 0x0000000509007c10 */ /* 0x000fe2000fffe000 */
[----:B------:R-:W-:Y:S01]  /*2020*/  @!P1 IMAD.MOV R68, RZ, RZ, -R68 ;  /* 0x000000ffff449224 */ /* 0x000fe200078e0a44 */
[----:B------:R-:W-:-:S02]  /*2030*/  SEL R9, R3, R28, !P5 ;  /* 0x0000001c03097207 */ /* 0x000fc40006800000 */
[----:B------:R-:W2:Y:S01]  /*2040*/  LDC.64 R28, c[0x0][0x388] ;  /* 0x0000e200ff1c7b82 */ /* 0x000ea20000000a00 */
[----:B------:R-:W-:Y:S02]  /*2050*/  ISETP.GE.AND P3, PT, R51, RZ, PT ;  /* 0x000000ff3300720c */ /* 0x000fe40003f66270 */
[----:B------:R-:W-:Y:S01]  /*2060*/  ISETP.GE.AND P4, PT, R53, RZ, PT ;  /* 0x000000ff3500720c */ /* 0x000fe20003f86270 */
[----:B------:R-:W-:Y:S01]  /*2070*/  @!P2 IMAD.MOV R62, RZ, RZ, -R62 ;  /* 0x000000ffff3ea224 */ /* 0x000fe200078e0a3e */
[----:B------:R-:W-:Y:S01]  /*2080*/  SEL R7, R3, R7, !P5 ;  /* 0x0000000703077207 */ /* 0x000fe20006800000 */
[----:B-1----:R-:W-:Y:S01]  /*2090*/  IMAD R113, R9, R25, RZ ;  /* 0x0000001909717224 */ /* 0x002fe200078e02ff */
[C---:B------:R-:W-:Y:S02]  /*20a0*/  SEL R5, R3.reuse, R5, !P5 ;  /* 0x0000000503057207 */ /* 0x040fe40006800000 */
[----:B------:R-:W-:Y:S01]  /*20b0*/  SEL R4, R3, R4, !P5 ;  /* 0x0000000403047207 */ /* 0x000fe20006800000 */
[-C--:B------:R-:W-:Y:S01]  /*20c0*/  IMAD R7, R7, R25.reuse, RZ ;  /* 0x0000001907077224 */ /* 0x080fe200078e02ff */
[----:B------:R-:W-:Y:S01]  /*20d0*/  SEL R6, R3, R6, !P5 ;  /* 0x0000000603067207 */ /* 0x000fe20006800000 */
[-C--:B------:R-:W-:Y:S01]  /*20e0*/  IMAD R5, R5, R25.reuse, RZ ;  /* 0x0000001905057224 */ /* 0x080fe200078e02ff */
[C---:B------:R-:W-:Y:S01]  /*20f0*/  SEL R8, R3.reuse, R8, !P5 ;  /* 0x0000000803087207 */ /* 0x040fe20006800000 */
[----:B------:R-:W-:Y:S01]  /*2100*/  @!P3 IMAD.MOV R64, RZ, RZ, -R64 ;  /* 0x000000ffff40b224 */ /* 0x000fe200078e0a40 */
[C---:B------:R-:W-:Y:S01]  /*2110*/  SEL R10, R3.reuse, R10, !P5 ;  /* 0x0000000a030a7207 */ /* 0x040fe20006800000 */
[----:B------:R-:W-:Y:S01]  /*2120*/  @!P4 IMAD.MOV R66, RZ, RZ, -R66 ;  /* 0x000000ffff42c224 */ /* 0x000fe200078e0a42 */
[C---:B------:R-:W-:Y:S01]  /*2130*/  SEL R38, R3.reuse, R38, !P5 ;  /* 0x0000002603267207 */ /* 0x040fe20006800000 */
[----:B------:R-:W-:Y:S01]  /*2140*/  IMAD R33, R4, R25, RZ ;  /* 0x0000001904217224 */ /* 0x000fe200078e02ff */
[C---:B------:R-:W-:Y:S01]  /*2150*/  SEL R15, R3.reuse, R15, !P5 ;  /* 0x0000000f030f7207 */ /* 0x040fe20006800000 */
[-C--:B------:R-:W-:Y:S01]  /*2160*/  IMAD R37, R6, R25.reuse, RZ ;  /* 0x0000001906257224 */ /* 0x080fe200078e02ff */
[C---:B------:R-:W-:Y:S01]  /*2170*/  SEL R12, R3.reuse, R12, !P5 ;  /* 0x0000000c030c7207 */ /* 0x040fe20006800000 */
[-C--:B------:R-:W-:Y:S01]  /*2180*/  IMAD R41, R8, R25.reuse, RZ ;  /* 0x0000001908297224 */ /* 0x080fe200078e02ff */
[C---:B------:R-:W-:Y:S01]  /*2190*/  SEL R14, R3.reuse, R14, !P5 ;  /* 0x0000000e030e7207 */ /* 0x040fe20006800000 */
[-C--:B------:R-:W-:Y:S01]  /*21a0*/  IMAD R43, R10, R25.reuse, RZ ;  /* 0x000000190a2b7224 */ /* 0x080fe200078e02ff */
[C---:B------:R-:W-:Y:S01]  /*21b0*/  SEL R16, R3.reuse, R16, !P5 ;  /* 0x0000001003107207 */ /* 0x040fe20006800000 */
[----:B------:R-:W-:Y:S01]  /*21c0*/  IMAD R111, R38, R25, RZ ;  /* 0x00000019266f7224 */ /* 0x000fe200078e02ff */
[----:B------:R-:W-:Y:S01]  /*21d0*/  SEL R11, R3, R11, !P5 ;  /* 0x0000000b030b7207 */ /* 0x000fe20006800000 */
[----:B------:R-:W-:Y:S01]  /*21e0*/  IMAD R119, R15, R25, RZ ;  /* 0x000000190f777224 */ /* 0x000fe200078e02ff */
[C---:B------:R-:W-:Y:S01]  /*21f0*/  SEL R13, R3.reuse, R13, !P5 ;  /* 0x0000000d030d7207 */ /* 0x040fe20006800000 */
[----:B------:R-:W1:Y:S01]  /*2200*/  LDC.64 R38, c[0x0][0x380] ;  /* 0x0000e000ff267b82 */ /* 0x000e620000000a00 */
[----:B------:R-:W-:Y:S01]  /*2210*/  SEL R40, R3, R40, !P5 ;  /* 0x0000002803287207 */ /* 0x000fe20006800000 */
[-C--:B------:R-:W-:Y:S01]  /*2220*/  IMAD R47, R12, R25.reuse, RZ ;  /* 0x000000190c2f7224 */ /* 0x080fe200078e02ff */
[----:B--2---:R-:W-:Y:S01]  /*2230*/  LEA R10, P2, R7, R28, 0x1 ;  /* 0x0000001c070a7211 */ /* 0x004fe200078408ff */
[----:B------:R-:W-:Y:S01]  /*2240*/  IMAD R127, R14, R25, RZ ;  /* 0x000000190e7f7224 */ /* 0x000fe200078e02ff */
[C---:B------:R-:W-:Y:S01]  /*2250*/  SEL R17, R3.reuse, R17, !P5 ;  /* 0x0000001103117207 */ /* 0x040fe20006800000 */
[-C--:B------:R-:W-:Y:S01]  /*2260*/  IMAD R121, R16, R25.reuse, RZ ;  /* 0x0000001910797224 */ /* 0x080fe200078e02ff */
[----:B------:R-:W-:Y:S01]  /*2270*/  SEL R18, R3, R18, !P5 ;  /* 0x0000001203127207 */ /* 0x000fe20006800000 */
[-C--:B------:R-:W-:Y:S01]  /*2280*/  IMAD R45, R11, R25.reuse, RZ ;  /* 0x000000190b2d7224 */ /* 0x080fe200078e02ff */
[----:B------:R-:W-:Y:S01]  /*2290*/  SEL R32, R3, R32, !P5 ;  /* 0x0000002003207207 */ /* 0x000fe20006800000 */
[-C--:B------:R-:W-:Y:S01]  /*22a0*/  IMAD R49, R13, R25.reuse, RZ ;  /* 0x000000190d317224 */ /* 0x080fe200078e02ff */
[C---:B------:R-:W-:Y:S01]  /*22b0*/  SEL R42, R3.reuse, R42, !P5 ;  /* 0x0000002a032a7207 */ /* 0x040fe20006800000 */
[-C--:B------:R-:W-:Y:S01]  /*22c0*/  IMAD R40, R40, R25.reuse, RZ ;  /* 0x0000001928287224 */ /* 0x080fe200078e02ff */
[----:B------:R-:W-:Y:S01]  /*22d0*/  SEL R44, R3, R44, !P5 ;  /* 0x0000002c032c7207 */ /* 0x000fe20006800000 */
[-C--:B------:R-:W-:Y:S01]  /*22e0*/  IMAD R123, R17, R25.reuse, RZ ;  /* 0x00000019117b7224 */ /* 0x080fe200078e02ff */
[C---:B------:R-:W-:Y:S01]  /*22f0*/  SEL R46, R3.reuse, R46, !P5 ;  /* 0x0000002e032e7207 */ /* 0x040fe20006800000 */
[-C--:B------:R-:W-:Y:S01]  /*2300*/  IMAD R117, R18, R25.reuse, RZ ;  /* 0x0000001912757224 */ /* 0x080fe200078e02ff */
[C---:B------:R-:W-:Y:S01]  /*2310*/  SEL R48, R3.reuse, R48, !P5 ;  /* 0x0000003003307207 */ /* 0x040fe20006800000 */
[-C--:B------:R-:W-:Y:S01]  /*2320*/  IMAD R115, R32, R25.reuse, RZ ;  /* 0x0000001920737224 */ /* 0x080fe200078e02ff */
[C---:B------:R-:W-:Y:S01]  /*2330*/  SEL R50, R3.reuse, R50, !P5 ;  /* 0x0000003203327207 */ /* 0x040fe20006800000 */
[----:B0-----:R-:W-:Y:S01]  /*2340*/  IMAD R18, R2, UR6, RZ ;  /* 0x0000000602127c24 */ /* 0x001fe2000f8e02ff */
[C---:B------:R-:W-:Y:S01]  /*2350*/  SEL R52, R3.reuse, R52, !P5 ;  /* 0x0000003403347207 */ /* 0x040fe20006800000 */
[-C--:B------:R-:W-:Y:S01]  /*2360*/  IMAD R42, R42, R25.reuse, RZ ;  /* 0x000000192a2a7224 */ /* 0x080fe200078e02ff */
        /* <DEDUP_REMOVED lines=14> */
[----:B------:R-:W-:Y:S01]  /*2450*/  SEL R3, R3, R68, !P5 ;  /* 0x0000004403037207 */ /* 0x000fe20006800000 */
[-C--:B------:R-:W-:Y:S01]  /*2460*/  IMAD R58, R58, R25.reuse, RZ ;  /* 0x000000193a3a7224 */ /* 0x080fe200078e02ff */
[-C--:B------:R-:W-:Y:S01]  /*2470*/  LEA R16, P5, R5, R28.reuse, 0x1 ;  /* 0x0000001c05107211 */ /* 0x080fe200078a08ff */
[-C--:B------:R-:W-:Y:S01]  /*2480*/  IMAD R60, R60, R25.reuse, RZ ;  /* 0x000000193c3c7224 */ /* 0x080fe200078e02ff */
[-C--:B------:R-:W-:Y:S01]  /*2490*/  LEA R14, P4, R33, R28.reuse, 0x1 ;  /* 0x0000001c210e7211 */ /* 0x080fe200078808ff */
[-C--:B------:R-:W-:Y:S01]  /*24a0*/  IMAD R62, R62, R25.reuse, RZ ;  /* 0x000000193e3e7224 */ /* 0x080fe200078e02ff */
[-C--:B------:R-:W-:Y:S01]  /*24b0*/  LEA R12, P3, R37, R28.reuse, 0x1 ;  /* 0x0000001c250c7211 */ /* 0x080fe200078608ff */
[-C--:B------:R-:W-:Y:S01]  /*24c0*/  IMAD R64, R64, R25.reuse, RZ ;  /* 0x0000001940407224 */ /* 0x080fe200078e02ff */
[-C--:B------:R-:W-:Y:S01]  /*24d0*/  LEA R8, P1, R41, R28.reuse, 0x1 ;  /* 0x0000001c29087211 */ /* 0x080fe200078208ff */
[----:B------:R-:W-:Y:S01]  /*24e0*/  IMAD R66, R66, R25, RZ ;  /* 0x0000001942427224 */ /* 0x000fe200078e02ff */
[----:B------:R-:W-:Y:S01]  /*24f0*/  LEA.HI.X.SX32 R11, R7, R29, 0x1, P2 ;  /* 0x0000001d070b7211 */ /* 0x000fe200010f0eff */
[----:B------:R-:W-:Y:S01]  /*2500*/  IMAD R25, R3, R25, RZ ;  /* 0x0000001903197224 */ /* 0x000fe200078e02ff */
[----:B------:R-:W-:Y:S01]  /*2510*/  LEA R118, P2, R119, R28, 0x1 ;  /* 0x0000001c77767211 */ /* 0x000fe200078408ff */
[----:B------:R-:W-:Y:S01]  /*2520*/  USHF.R.S32.HI UR6, URZ, 0x1f, UR4 ;  /* 0x0000001fff067899 */ /* 0x000fe20008011404 */
[----:B------:R-:W-:-:S02]  /*2530*/  LEA.HI.X.SX32 R17, R5, R29, 0x1, P5 ;  /* 0x0000001d05117211 */ /* 0x000fc400028f0eff */
[----:B------:R-:W-:Y:S02]  /*2540*/  CS2R R68, SRZ ;  /* 0x0000000000447805 */ /* 0x000fe4000001ff00 */
[-C--:B------:R-:W-:Y:S01]  /*2550*/  LEA.HI.X.SX32 R15, R33, R29.reuse, 0x1, P4 ;  /* 0x0000001d210f7211 */ /* 0x080fe200020f0eff */
[----:B------:R-:W-:Y:S01]  /*2560*/  ULEA.HI UR6, UR6, UR4, URZ, 0x5 ;  /* 0x0000000406067291 */ /* 0x000fe2000f8f28ff */
[----:B------:R-:W-:Y:S02]  /*2570*/  LEA.HI.X.SX32 R13, R37, R29, 0x1, P3 ;  /* 0x0000001d250d7211 */ /* 0x000fe400018f0eff */
[-C--:B------:R-:W-:Y:S01]  /*2580*/  LEA R6, P0, R43, R28.reuse, 0x1 ;  /* 0x0000001c2b067211 */ /* 0x080fe200078008ff */
[----:B------:R-:W-:Y:S01]  /*2590*/  USHF.R.S32.HI UR6, URZ, 0x5, UR6 ;  /* 0x00000005ff067899 */ /* 0x000fe20008011406 */
[-C--:B------:R-:W-:Y:S02]  /*25a0*/  LEA R4, P6, R45, R28.reuse, 0x1 ;  /* 0x0000001c2d047211 */ /* 0x080fe400078c08ff */
[----:B------:R-:W-:-:S02]  /*25b0*/  LEA R2, P5, R47, R28, 0x1 ;  /* 0x0000001c2f027211 */ /* 0x000fc400078a08ff */
[-C--:B------:R-:W-:Y:S02]  /*25c0*/  LEA R32, P4, R49, R28.reuse, 0x1 ;  /* 0x0000001c31207211 */ /* 0x080fe400078808ff */
[-C--:B------:R-:W-:Y:S02]  /*25d0*/  LEA R128, P3, R127, R28.reuse, 0x1 ;  /* 0x0000001c7f807211 */ /* 0x080fe400078608ff */
[-C--:B------:R-:W-:Y:S02]  /*25e0*/  LEA.HI.X.SX32 R9, R41, R29.reuse, 0x1, P1 ;  /* 0x0000001d29097211 */ /* 0x080fe400008f0eff */
[-C--:B------:R-:W-:Y:S02]  /*25f0*/  LEA R120, P1, R121, R28.reuse, 0x1 ;  /* 0x0000001c79787211 */ /* 0x080fe400078208ff */
[----:B------:R-:W-:Y:S02]  /*2600*/  LEA.HI.X.SX32 R119, R119, R29, 0x1, P2 ;  /* 0x0000001d77777211 */ /* 0x000fe400010f0eff */
[----:B------:R-:W-:-:S02]  /*2610*/  LEA R106, P2, R40, R28, 0x1 ;  /* 0x0000001c286a7211 */ /* 0x000fc400078408ff */
[-C--:B------:R-:W-:Y:S02]  /*2620*/  LEA.HI.X.SX32 R7, R43, R29.reuse, 0x1, P0 ;  /* 0x0000001d2b077211 */ /* 0x080fe400000f0eff */
[-C--:B------:R-:W-:Y:S02]  /*2630*/  LEA.HI.X.SX32 R5, R45, R29.reuse, 0x1, P6 ;  /* 0x0000001d2d057211 */ /* 0x080fe400030f0eff */
[-C--:B------:R-:W-:Y:S02]  /*2640*/  LEA.HI.X.SX32 R3, R47, R29.reuse, 0x1, P5 ;  /* 0x0000001d2f037211 */ /* 0x080fe400028f0eff */
[-C--:B------:R-:W-:Y:S02]  /*2650*/  LEA.HI.X.SX32 R33, R49, R29.reuse, 0x1, P4 ;  /* 0x0000001d31217211 */ /* 0x080fe400020f0eff */
[----:B------:R-:W-:Y:S02]  /*2660*/  LEA.HI.X.SX32 R127, R127, R29, 0x1, P3 ;  /* 0x0000001d7f7f7211 */ /* 0x000fe400018f0eff */
[----:B------:R-:W-:-:S02]  /*2670*/  LEA R122, P0, R123, R28, 0x1 ;  /* 0x0000001c7b7a7211 */ /* 0x000fc400078008ff */
[-C--:B------:R-:W-:Y:S02]  /*2680*/  LEA R116, P6, R117, R28.reuse, 0x1 ;  /* 0x0000001c75747211 */ /* 0x080fe400078c08ff */
[-C--:B------:R-:W-:Y:S02]  /*2690*/  LEA R112, P5, R113, R28.reuse, 0x1 ;  /* 0x0000001c71707211 */ /* 0x080fe400078a08ff */
[-C--:B------:R-:W-:Y:S02]  /*26a0*/  LEA R114, P4, R115, R28.reuse, 0x1 ;  /* 0x0000001c73727211 */ /* 0x080fe400078808ff */
[-C--:B------:R-:W-:Y:S02]  /*26b0*/  LEA R110, P3, R111, R28.reuse, 0x1 ;  /* 0x0000001c6f6e7211 */ /* 0x080fe400078608ff */
[----:B------:R-:W-:Y:S02]  /*26c0*/  LEA.HI.X.SX32 R121, R121, R29, 0x1, P1 ;  /* 0x0000001d79797211 */ /* 0x000fe400008f0eff */
[----:B------:R-:W-:-:S02]  /*26d0*/  LEA R108, P1, R42, R28, 0x1 ;  /* 0x0000001c2a6c7211 */ /* 0x000fc400078208ff */
[-C--:B------:R-:W-:Y:S02]  /*26e0*/  LEA.HI.X.SX32 R107, R40, R29.reuse, 0x1, P2 ;  /* 0x0000001d286b7211 */ /* 0x080fe400010f0eff */
[----:B------:R-:W-:Y:S02]  /*26f0*/  LEA R92, P2, R54, R28, 0x1 ;  /* 0x0000001c365c7211 */ /* 0x000fe400078408ff */
[-C--:B------:R-:W-:Y:S02]  /*2700*/  LEA.HI.X.SX32 R123, R123, R29.reuse, 0x1, P0 ;  /* 0x0000001d7b7b7211 */ /* 0x080fe400000f0eff */
[-C--:B------:R-:W-:Y:S02]  /*2710*/  LEA.HI.X.SX32 R117, R117, R29.reuse, 0x1, P6 ;  /* 0x0000001d75757211 */ /* 0x080fe400030f0eff */
[-C--:B------:R-:W-:Y:S02]  /*2720*/  LEA.HI.X.SX32 R113, R113, R29.reuse, 0x1, P5 ;  /* 0x0000001d71717211 */ /* 0x080fe400028f0eff */
[----:B------:R-:W-:-:S02]  /*2730*/  LEA.HI.X.SX32 R115, R115, R29, 0x1, P4 ;  /* 0x0000001d73737211 */ /* 0x000fc400020f0eff */
[----:B------:R-:W-:Y:S02]  /*2740*/  LEA.HI.X.SX32 R111, R111, R29, 0x1, P3 ;  /* 0x0000001d6f6f7211 */ /* 0x000fe400018f0eff */
[-C--:B------:R-:W-:Y:S02]  /*2750*/  LEA R90, P0, R44, R28.reuse, 0x1 ;  /* 0x0000001c2c5a7211 */ /* 0x080fe400078008ff */
[-C--:B------:R-:W-:Y:S02]  /*2760*/  LEA R82, P6, R46, R28.reuse, 0x1 ;  /* 0x0000001c2e527211 */ /* 0x080fe400078c08ff */
[-C--:B------:R-:W-:Y:S02]  /*2770*/  LEA R84, P5, R48, R28.reuse, 0x1 ;  /* 0x0000001c30547211 */ /* 0x080fe400078a08ff */
[-C--:B------:R-:W-:Y:S02]  /*2780*/  LEA R80, P4, R50, R28.reuse, 0x1 ;  /* 0x0000001c32507211 */ /* 0x080fe400078808ff */
[----:B------:R-:W-:-:S02]  /*2790*/  LEA R88, P3, R52, R28, 0x1 ;  /* 0x0000001c34587211 */ /* 0x000fc400078608ff */
[-C--:B------:R-:W-:Y:S02]  /*27a0*/  LEA.HI.X.SX32 R109, R42, R29.reuse, 0x1, P1 ;  /* 0x0000001d2a6d7211 */ /* 0x080fe400008f0eff */
[-C--:B------:R-:W-:Y:S02]  /*27b0*/  LEA R102, P1, R56, R28.reuse, 0x1 ;  /* 0x0000001c38667211 */ /* 0x080fe400078208ff */
[-C--:B------:R-:W-:Y:S02]  /*27c0*/  LEA.HI.X.SX32 R93, R54, R29.reuse, 0x1, P2 ;  /* 0x0000001d365d7211 */ /* 0x080fe400010f0eff */
[----:B------:R-:W-:Y:S02]  /*27d0*/  LEA R94, P2, R25, R28, 0x1 ;  /* 0x0000001c195e7211 */ /* 0x000fe400078408ff */
[----:B------:R-:W-:Y:S02]  /*27e0*/  LEA.HI.X.SX32 R91, R44, R29, 0x1, P0 ;  /* 0x0000001d2c5b7211 */ /* 0x000fe400000f0eff */
[----:B------:R-:W-:-:S02]  /*27f0*/  CS2R R44, SRZ ;  /* 0x00000000002c7805 */ /* 0x000fc4000001ff00 */
[-C--:B------:R-:W-:Y:S02]  /*2800*/  LEA.HI.X.SX32 R83, R46, R29.reuse, 0x1, P6 ;  /* 0x0000001d2e537211 */ /* 0x080fe400030f0eff */
[----:B------:R-:W-:Y:S02]  /*2810*/  CS2R R46, SRZ ;  /* 0x00000000002e7805 */ /* 0x000fe4000001ff00 */
[-C--:B------:R-:W-:Y:S02]  /*2820*/  LEA.HI.X.SX32 R85, R48, R29.reuse, 0x1, P5 ;  /* 0x0000001d30557211 */ /* 0x080fe400028f0eff */
[-C--:B------:R-:W-:Y:S02]  /*2830*/  LEA.HI.X.SX32 R81, R50, R29.reuse, 0x1, P4 ;  /* 0x0000001d32517211 */ /* 0x080fe400020f0eff */
[----:B------:R-:W-:Y:S02]  /*2840*/  LEA.HI.X.SX32 R89, R52, R29, 0x1, P3 ;  /* 0x0000001d34597211 */ /* 0x000fe400018f0eff */
[----:B------:R-:W-:-:S02]  /*2850*/  LEA R96, P0, R58, R28, 0x1 ;  /* 0x0000001c3a607211 */ /* 0x000fc400078008ff */
[-C--:B------:R-:W-:Y:S02]  /*2860*/  LEA R78, P6, R60, R28.reuse, 0x1 ;  /* 0x0000001c3c4e7211 */ /* 0x080fe400078c08ff */
[-C--:B------:R-:W-:Y:S02]  /*2870*/  LEA R86, P5, R62, R28.reuse, 0x1 ;  /* 0x0000001c3e567211 */ /* 0x080fe400078a08ff */
[-C--:B------:R-:W-:Y:S02]  /*2880*/  LEA R100, P4, R64, R28.reuse, 0x1 ;  /* 0x0000001c40647211 */ /* 0x080fe400078808ff */
[----:B------:R-:W-:Y:S01]  /*2890*/  LEA R104, P3, R66, R28, 0x1 ;  /* 0x0000001c42687211 */ /* 0x000fe200078608ff */
[----:B------:R-:W-:Y:S01]  /*28a0*/  IMAD R28, R35, R75, RZ ;  /* 0x0000004b231c7224 */ /* 0x000fe200078e02ff */
[----:B------:R-:W-:Y:S02]  /*28b0*/  LEA.HI.X.SX32 R103, R56, R29, 0x1, P1 ;  /* 0x0000001d38677211 */ /* 0x000fe400008f0eff */
[----:B-1----:R-:W-:-:S02]  /*28c0*/  LEA R98, P1, R18, R38, 0x1 ;  /* 0x0000002612627211 */ /* 0x002fc400078208ff */
[-C--:B------:R-:W-:Y:S02]  /*28d0*/  LEA.HI.X.SX32 R95, R25, R29.reuse, 0x1, P2 ;  /* 0x0000001d195f7211 */ /* 0x080fe400010f0eff */
[----:B------:R-:W-:Y:S02]  /*28e0*/  LOP3.LUT R25, R36, 0x7e, RZ, 0xc0, !PT ;  /* 0x0000007e24197812 */ /* 0x000fe400078ec0ff */
[-C--:B------:R-:W-:Y:S02]  /*28f0*/  LEA.HI.X.SX32 R97, R58, R29.reuse, 0x1, P0 ;  /* 0x0000001d3a617211 */ /* 0x080fe400000f0eff */
[-C--:B------:R-:W-:Y:S02]  /*2900*/  LEA.HI.X.SX32 R79, R60, R29.reuse, 0x1, P6 ;  /* 0x0000001d3c4f7211 */ /* 0x080fe400030f0eff */
[----:B------:R-:W-:Y:S02]  /*2910*/  CS2R R60, SRZ ;  /* 0x00000000003c7805 */ /* 0x000fe4000001ff00 */
[----:B------:R-:W-:-:S02]  /*2920*/  LEA.HI.X.SX32 R87, R62, R29, 0x1, P5 ;  /* 0x0000001d3e577211 */ /* 0x000fc400028f0eff */
[----:B------:R-:W-:Y:S02]  /*2930*/  CS2R R62, SRZ ;  /* 0x00000000003e7805 */ /* 0x000fe4000001ff00 */
[-C--:B------:R-:W-:Y:S02]  /*2940*/  LEA.HI.X.SX32 R101, R64, R29.reuse, 0x1, P4 ;  /* 0x0000001d40657211 */ /* 0x080fe400020f0eff */
[----:B------:R-:W-:Y:S02]  /*2950*/  CS2R R64, SRZ ;  /* 0x0000000000407805 */ /* 0x000fe4000001ff00 */
[----:B------:R-:W-:Y:S01]  /*2960*/  LEA.HI.X.SX32 R105, R66, R29, 0x1, P3 ;  /* 0x0000001d42697211 */ /* 0x000fe200018f0eff */
[----:B------:R-:W-:Y:S01]  /*2970*/  IMAD R29, R34, R75, RZ ;  /* 0x0000004b221d7224 */ /* 0x000fe200078e02ff */
[----:B------:R-:W-:Y:S02]  /*2980*/  LEA.HI.X.SX32 R99, R18, R39, 0x1, P1 ;  /* 0x0000002712637211 */ /* 0x000fe400008f0eff */
[----:B------:R-:W-:-:S02]  /*2990*/  CS2R R66, SRZ ;  /* 0x0000000000427805 */ /* 0x000fc4000001ff00 */
[----:B------:R-:W-:Y:S01]  /*29a0*/  LOP3.LUT R18, R26, 0x4, RZ, 0xc0, !PT ;  /* 0x000000041a127812 */ /* 0x000fe200078ec0ff */
[----:B------:R-:W-:Y:S01]  /*29b0*/  IMAD R75, R24, R75, RZ ;  /* 0x0000004b184b7224 */ /* 0x000fe200078e02ff */
[----:B------:R-:W-:Y:S02]  /*29c0*/  LOP3.LUT R23, R23, 0x30, R36, 0x78, !PT ;  /* 0x0000003017177812 */ /* 0x000fe400078e7824 */
[C---:B------:R-:W-:Y:S02]  /*29d0*/  LOP3.LUT R124, R25.reuse, 0x10, RZ, 0x3c, !PT ;  /* 0x00000010197c7812 */ /* 0x040fe400078e3cff */
[C---:B------:R-:W-:Y:S02]  /*29e0*/  LOP3.LUT R125, R25.reuse, 0x20, RZ, 0x3c, !PT ;  /* 0x00000020197d7812 */ /* 0x040fe400078e3cff */
[----:B------:R-:W-:-:S07]  /*29f0*/  LOP3.LUT R126, R25, 0x30, RZ, 0x3c, !PT ;  /* 0x00000030197e7812 */ /* 0x000fce00078e3cff */
.L_x_2:
[C---:B------:R-:W-:Y:S01]  /*2a00*/  LOP3.LUT R34, R24.reuse, 0x4, RZ, 0xfc, !PT ;  /* 0x0000000418227812 */ /* 0x040fe200078efcff */
[--C-:B------:R-:W-:Y:S01]  /*2a10*/  IMAD.WIDE R38, R75, 0x2, R98.reuse ;  /* 0x000000024b267825 */ /* 0x100fe200078e0262 */
[----:B------:R-:W-:Y:S02]  /*2a20*/  LOP3.LUT R35, R24, 0x8, RZ, 0xfc, !PT ;  /* 0x0000000818237812 */ /* 0x000fe400078efcff */
[----:B------:R-:W-:Y:S01]  /*2a30*/  ISETP.GE.AND P1, PT, R34, UR7, PT ;  /* 0x0000000722007c0c */ /* 0x000fe2000bf26270 */
[----:B------:R-:W-:Y:S01]  /*2a40*/  IMAD.WIDE R42, R73, 0x2, R98 ;  /* 0x00000002492a7825 */ /* 0x000fe200078e0262 */
[C---:B------:R-:W-:Y:S02]  /*2a50*/  ISETP.GE.AND P6, PT, R24.reuse, UR7, PT ;  /* 0x0000000718007c0c */ /* 0x040fe4000bfc6270 */
[----:B------:R-:W-:Y:S02]  /*2a60*/  LOP3.LUT R34, R24, 0x10, RZ, 0xfc, !PT ;  /* 0x0000001018227812 */ /* 0x000fe400078efcff */
[----:B------:R-:W-:-:S02]  /*2a70*/  ISETP.GE.AND P0, PT, R35, UR7, PT ;  /* 0x0000000723007c0c */ /* 0x000fc4000bf06270 */
[----:B------:R-:W-:Y:S02]  /*2a80*/  LOP3.LUT R35, R24, 0x14, RZ, 0xfc, !PT ;  /* 0x0000001418237812 */ /* 0x000fe400078efcff */
[----:B------:R-:W-:Y:S02]  /*2a90*/  ISETP.GE.AND P3, PT, R34, UR7, PT ;  /* 0x0000000722007c0c */ /* 0x000fe4000bf66270 */
[----:B------:R-:W-:Y:S02]  /*2aa0*/  LOP3.LUT R34, R24, 0x18, RZ, 0xfc, !PT ;  /* 0x0000001818227812 */ /* 0x000fe400078efcff */
[----:B------:R-:W-:Y:S02]  /*2ab0*/  PRMT R54, RZ, 0x7610, R54 ;  /* 0x00007610ff367816 */ /* 0x000fe40000000036 */
[----:B------:R-:W-:Y:S02]  /*2ac0*/  PRMT R51, RZ, 0x7610, R51 ;  /* 0x00007610ff337816 */ /* 0x000fe40000000033 */
[----:B------:R-:W-:-:S02]  /*2ad0*/  ISETP.GE.AND P4, PT, R35, UR7, PT ;  /* 0x0000000723007c0c */ /* 0x000fc4000bf86270 */
[C---:B------:R-:W-:Y:S01]  /*2ae0*/  LOP3.LUT R36, R24.reuse, 0xc, RZ, 0xfc, !PT ;  /* 0x0000000c18247812 */ /* 0x040fe200078efcff */
[----:B------:R0:W2:Y:S01]  /*2af0*/  @!P6 LDG.E.U16 R54, desc[UR10][R38.64] ;  /* 0x0000000a2636e981 */ /* 0x0000a2000c1e1500 */
[----:B------:R-:W-:Y:S02]  /*2b00*/  LOP3.LUT R35, R24, 0x1c, RZ, 0xfc, !PT ;  /* 0x0000001c18237812 */ /* 0x000fe400078efcff */
[----:B------:R-:W-:Y:S01]  /*2b10*/  ISETP.GE.AND P5, PT, R34, UR7, PT ;  /* 0x0000000722007c0c */ /* 0x000fe2000bfa6270 */
[----:B------:R1:W3:Y:S01]  /*2b20*/  @!P1 LDG.E.U16 R51, desc[UR10][R42.64] ;  /* 0x0000000a2a339981 */ /* 0x0002e2000c1e1500 */
[----:B------:R-:W-:Y:S02]  /*2b30*/  LOP3.LUT R34, R26, 0x1f, RZ, 0xc0, !PT ;  /* 0x0000001f1a227812 */ /* 0x000fe400078ec0ff */
[----:B------:R-:W-:Y:S02]  /*2b40*/  ISETP.GE.AND P2, PT, R36, UR7, PT ;  /* 0x0000000724007c0c */ /* 0x000fe4000bf46270 */
[----:B------:R-:W-:-:S02]  /*2b50*/  ISETP.GE.AND P6, PT, R35, UR7, PT ;  /* 0x0000000723007c0c */ /* 0x000fc4000bfc6270 */
[----:B------:R-:W-:Y:S01]  /*2b60*/  ISETP.GE.AND P1, PT, R34, UR7, PT ;  /* 0x0000000722007c0c */ /* 0x000fe2000bf26270 */
[----:B------:R-:W-:Y:S01]  /*2b70*/  IMAD.WIDE R34, R72, 0x2, R98 ;  /* 0x0000000248227825 */ /* 0x000fe200078e0262 */
[----:B------:R-:W-:Y:S02]  /*2b80*/  PRMT R56, RZ, 0x7610, R56 ;  /* 0x00007610ff387816 */ /* 0x000fe40000000038 */
[----:B------:R-:W-:Y:S01]  /*2b90*/  PRMT R53, RZ, 0x7610, R53 ;  /* 0x00007610ff357816 */ /* 0x000fe20000000035 */
[----:B------:R-:W-:Y:S01]  /*2ba0*/  IMAD.WIDE R36, R31, 0x2, R98 ;  /* 0x000000021f247825 */ /* 0x000fe200078e0262 */
[----:B------:R-:W-:Y:S02]  /*2bb0*/  PRMT R50, RZ, 0x7610, R50 ;  /* 0x00007610ff327816 */ /* 0x000fe40000000032 */
[----:B------:R-:W-:Y:S01]  /*2bc0*/  PRMT R137, RZ, 0x7610, R137 ;  /* 0x00007610ff897816 */ /* 0x000fe20000000089 */
[----:B------:R4:W5:Y:S01]  /*2bd0*/  @!P0 LDG.E.U16 R56, desc[UR10][R34.64] ;  /* 0x0000000a22388981 */ /* 0x000962000c1e1500 */
[----:B------:R-:W-:Y:S01]  /*2be0*/  PRMT R52, RZ, 0x7610, R52 ;  /* 0x00007610ff347816 */ /* 0x000fe20000000034 */
[----:B0-----:R-:W-:Y:S01]  /*2bf0*/  IMAD.WIDE R38, R30, 0x2, R98 ;  /* 0x000000021e267825 */ /* 0x001fe200078e0262 */
[----:B------:R-:W-:Y:S01]  /*2c00*/  PRMT R135, RZ, 0x7610, R135 ;  /* 0x00007610ff877816 */ /* 0x000fe20000000087 */
[----:B------:R0:W3:Y:S02]  /*2c10*/  @!P2 LDG.E.U16 R53, desc[UR10][R36.64] ;  /* 0x0000000a2435a981 */ /* 0x0000e4000c1e1500 */
[----:B------:R-:W-:-:S02]  /*2c20*/  IMAD.WIDE R40, R29, 0x2, R98 ;  /* 0x000000021d287825 */ /* 0x000fc400078e0262 */
[----:B------:R0:W3:Y:S02]  /*2c30*/  @!P3 LDG.E.U16 R50, desc[UR10][R38.64] ;  /* 0x0000000a2632b981 */ /* 0x0000e4000c1e1500 */
[--C-:B-1----:R-:W-:Y:S02]  /*2c40*/  IMAD.WIDE R42, R28, 0x2, R98.reuse ;  /* 0x000000021c2a7825 */ /* 0x102fe400078e0262 */
[----:B------:R1:W3:Y:S02]  /*2c50*/  @!P4 LDG.E.U16 R137, desc[UR10][R40.64] ;  /* 0x0000000a2889c981 */ /* 0x0002e4000c1e1500 */
[----:B----4-:R-:W-:Y:S02]  /*2c60*/  IMAD.WIDE R34, R27, 0x2, R98 ;  /* 0x000000021b227825 */ /* 0x010fe400078e0262 */
[----:B------:R-:W4:Y:S04]  /*2c70*/  @!P5 LDG.E.U16 R52, desc[UR10][R42.64] ;  /* 0x0000000a2a34d981 */ /* 0x000f28000c1e1500 */
[----:B------:R1:W4:Y:S01]  /*2c80*/  @!P6 LDG.E.U16 R135, desc[UR10][R34.64] ;  /* 0x0000000a2287e981 */ /* 0x000322000c1e1500 */
[----:B------:R-:W-:Y:S01]  /*2c90*/  BAR.SYNC.DEFER_BLOCKING 0x0 ;  /* 0x0000000000007b1d */ /* 0x000fe20000010000 */
[----:B------:R-:W-:Y:S01]  /*2ca0*/  PRMT R140, RZ, 0x7610, R140 ;  /* 0x00007610ff8c7816 */ /* 0x000fe2000000008c */
[----:B0-----:R-:W-:Y:S01]  /*2cb0*/  IMAD.WIDE R36, R76, 0x2, R94 ;  /* 0x000000024c247825 */ /* 0x001fe200078e025e */
[----:B------:R-:W-:-:S02]  /*2cc0*/  PRMT R133, RZ, 0x7610, R133 ;  /* 0x00007610ff857816 */ /* 0x000fc40000000085 */
[----:B------:R-:W-:Y:S01]  /*2cd0*/  PRMT R132, RZ, 0x7610, R132 ;  /* 0x00007610ff847816 */ /* 0x000fe20000000084 */
[----:B------:R-:W-:-:S04]  /*2ce0*/  IMAD.WIDE R38, R76, 0x2, R104 ;  /* 0x000000024c267825 */ /* 0x000fc800078e0268 */
[C---:B-1----:R-:W-:Y:S01]  /*2cf0*/  IMAD.WIDE R40, R76.reuse, 0x2, R100 ;  /* 0x000000024c287825 */ /* 0x042fe200078e0264 */
[----:B------:R-:W-:Y:S02]  /*2d00*/  PRMT R129, RZ, 0x7610, R129 ;  /* 0x00007610ff817816 */ /* 0x000fe40000000081 */
[----:B------:R-:W-:Y:S01]  /*2d10*/  PRMT R138, RZ, 0x7610, R138 ;  /* 0x00007610ff8a7816 */ /* 0x000fe2000000008a */
[C---:B------:R-:W-:Y:S01]  /*2d20*/  IMAD.WIDE R34, R76.reuse, 0x2, R86 ;  /* 0x000000024c227825 */ /* 0x040fe200078e0256 */
[----:B------:R-:W-:Y:S02]  /*2d30*/  PRMT R131, RZ, 0x7610, R131 ;  /* 0x00007610ff837816 */ /* 0x000fe40000000083 */
[----:B------:R-:W-:Y:S01]  /*2d40*/  PRMT R130, RZ, 0x7610, R130 ;  /* 0x00007610ff827816 */ /* 0x000fe20000000082 */
[C---:B------:R-:W-:Y:S01]  /*2d50*/  IMAD.WIDE R42, R76.reuse, 0x2, R92 ;  /* 0x000000024c2a7825 */ /* 0x040fe200078e025c */
[----:B------:R-:W-:Y:S01]  /*2d60*/  PRMT R59, RZ, 0x7610, R59 ;  /* 0x00007610ff3b7816 */ /* 0x000fe2000000003b */
[----:B------:R0:W4:Y:S04]  /*2d70*/  @!P1 LDG.E.U16 R140, desc[UR10][R36.64] ;  /* 0x0000000a248c9981 */ /* 0x000128000c1e1500 */
[----:B------:R1:W4:Y:S04]  /*2d80*/  @!P1 LDG.E.U16 R133, desc[UR10][R38.64] ;  /* 0x0000000a26859981 */ /* 0x000328000c1e1500 */
[----:B------:R1:W4:Y:S01]  /*2d90*/  @!P1 LDG.E.U16 R132, desc[UR10][R40.64] ;  /* 0x0000000a28849981 */ /* 0x000322000c1e1500 */
[----:B0-----:R-:W-:Y:S01]  /*2da0*/  IMAD.WIDE R36, R76, 0x2, R78 ;  /* 0x000000024c247825 */ /* 0x001fe200078e024e */
[----:B------:R-:W-:-:S02]  /*2db0*/  PRMT R136, RZ, 0x7610, R136 ;  /* 0x00007610ff887816 */ /* 0x000fc40000000088 */
[----:B------:R0:W4:Y:S01]  /*2dc0*/  @!P1 LDG.E.U16 R129, desc[UR10][R34.64] ;  /* 0x0000000a22819981 */ /* 0x000122000c1e1500 */
[C---:B-1----:R-:W-:Y:S01]  /*2dd0*/  IMAD.WIDE R38, R76.reuse, 0x2, R96 ;  /* 0x000000024c267825 */ /* 0x042fe200078e0260 */
[----:B------:R-:W-:Y:S02]  /*2de0*/  PRMT R55, RZ, 0x7610, R55 ;  /* 0x00007610ff377816 */ /* 0x000fe40000000037 */
[----:B------:R1:W4:Y:S01]  /*2df0*/  @!P1 LDG.E.U16 R138, desc[UR10][R36.64] ;  /* 0x0000000a248a9981 */ /* 0x000322000c1e1500 */
[C---:B------:R-:W-:Y:S01]  /*2e00*/  IMAD.WIDE R40, R76.reuse, 0x2, R102 ;  /* 0x000000024c287825 */ /* 0x040fe200078e0266 */
[----:B------:R-:W-:Y:S02]  /*2e10*/  PRMT R58, RZ, 0x7610, R58 ;  /* 0x00007610ff3a7816 */ /* 0x000fe4000000003a */
[----:B------:R1:W4:Y:S01]  /*2e20*/  @!P1 LDG.E.U16 R131, desc[UR10][R38.64] ;  /* 0x0000000a26839981 */ /* 0x000322000c1e1500 */
[----:B------:R-:W-:Y:S01]  /*2e30*/  PRMT R57, RZ, 0x7610, R57 ;  /* 0x00007610ff397816 */ /* 0x000fe20000000039 */
[----:B0-----:R-:W-:-:S02]  /*2e40*/  IMAD.WIDE R34, R76, 0x2, R88 ;  /* 0x000000024c227825 */ /* 0x001fc400078e0258 */
[----:B------:R0:W4:Y:S02]  /*2e50*/  @!P1 LDG.E.U16 R130, desc[UR10][R40.64] ;  /* 0x0000000a28829981 */ /* 0x000124000c1e1500 */
[C---:B-1----:R-:W-:Y:S01]  /*2e60*/  IMAD.WIDE R36, R76.reuse, 0x2, R80 ;  /* 0x000000024c247825 */ /* 0x042fe200078e0250 */
[----:B------:R-:W-:Y:S01]  /*2e70*/  PRMT R134, RZ, 0x7610, R134 ;  /* 0x00007610ff867816 */ /* 0x000fe20000000086 */
[----:B------:R1:W4:Y:S02]  /*2e80*/  @!P1 LDG.E.U16 R59, desc[UR10][R42.64] ;  /* 0x0000000a2a3b9981 */ /* 0x000324000c1e1500 */
[C---:B------:R-:W-:Y:S01]  /*2e90*/  IMAD.WIDE R38, R76.reuse, 0x2, R84 ;  /* 0x000000024c267825 */ /* 0x040fe200078e0254 */
[----:B------:R-:W-:Y:S01]  /*2ea0*/  PRMT R145, RZ, 0x7610, R145 ;  /* 0x00007610ff917816 */ /* 0x000fe20000000091 */
[----:B------:R1:W4:Y:S02]  /*2eb0*/  @!P1 LDG.E.U16 R136, desc[UR10][R34.64] ;  /* 0x0000000a22889981 */ /* 0x000324000c1e1500 */
[C---:B0-----:R-:W-:Y:S01]  /*2ec0*/  IMAD.WIDE R40, R76.reuse, 0x2, R82 ;  /* 0x000000024c287825 */ /* 0x041fe200078e0252 */
[----:B------:R-:W-:Y:S01]  /*2ed0*/  PRMT R144, RZ, 0x7610, R144 ;  /* 0x00007610ff907816 */ /* 0x000fe20000000090 */
[----:B------:R0:W4:Y:S01]  /*2ee0*/  @!P1 LDG.E.U16 R55, desc[UR10][R36.64] ;  /* 0x0000000a24379981 */ /* 0x000122000c1e1500 */
[----:B------:R-:W-:Y:S01]  /*2ef0*/  PRMT R139, RZ, 0x7610, R139 ;  /* 0x00007610ff8b7816 */ /* 0x000fe2000000008b */
[C---:B-1----:R-:W-:Y:S01]  /*2f00*/  IMAD.WIDE R42, R76.reuse, 0x2, R90 ;  /* 0x000000024c2a7825 */ /* 0x042fe200078e025a */
[----:B------:R-:W-:Y:S01]  /*2f10*/  PRMT R146, RZ, 0x7610, R146 ;  /* 0x00007610ff927816 */ /* 0x000fe20000000092 */
[----:B------:R1:W4:Y:S02]  /*2f20*/  @!P1 LDG.E.U16 R58, desc[UR10][R38.64] ;  /* 0x0000000a263a9981 */ /* 0x000324000c1e1500 */
[----:B------:R-:W-:-:S02]  /*2f30*/  IMAD.WIDE R34, R76, 0x2, R108 ;  /* 0x000000024c227825 */ /* 0x000fc400078e026c */
[----:B------:R1:W4:Y:S02]  /*2f40*/  @!P1 LDG.E.U16 R57, desc[UR10][R40.64] ;  /* 0x0000000a28399981 */ /* 0x000324000c1e1500 */
[C---:B0-----:R-:W-:Y:S01]  /*2f50*/  IMAD.WIDE R36, R76.reuse, 0x2, R106 ;  /* 0x000000024c247825 */ /* 0x041fe200078e026a */
[----:B------:R-:W-:Y:S01]  /*2f60*/  PRMT R141, RZ, 0x7610, R141 ;  /* 0x00007610ff8d7816 */ /* 0x000fe2000000008d */
[----:B------:R0:W4:Y:S02]  /*2f70*/  @!P1 LDG.E.U16 R134, desc[UR10][R42.64] ;  /* 0x0000000a2a869981 */ /* 0x000124000c1e1500 */
[C---:B-1----:R-:W-:Y:S01]  /*2f80*/  IMAD.WIDE R38, R76.reuse, 0x2, R110 ;  /* 0x000000024c267825 */ /* 0x042fe200078e026e */
[----:B------:R-:W-:Y:S01]  /*2f90*/  PRMT R148, RZ, 0x7610, R148 ;  /* 0x00007610ff947816 */ /* 0x000fe20000000094 */
[----:B------:R1:W4:Y:S02]  /*2fa0*/  @!P1 LDG.E.U16 R145, desc[UR10][R34.64] ;  /* 0x0000000a22919981 */ /* 0x000324000c1e1500 */
[C---:B------:R-:W-:Y:S01]  /*2fb0*/  IMAD.WIDE R40, R76.reuse, 0x2, R114 ;  /* 0x000000024c287825 */ /* 0x040fe200078e0272 */
[----:B------:R-:W-:Y:S01]  /*2fc0*/  PRMT R150, RZ, 0x7610, R150 ;  /* 0x00007610ff967816 */ /* 0x000fe20000000096 */
[----:B------:R1:W4:Y:S02]  /*2fd0*/  @!P1 LDG.E.U16 R144, desc[UR10][R36.64] ;  /* 0x0000000a24909981 */ /* 0x000324000c1e1500 */
[--C-:B------:R-:W-:Y:S01]  /*2fe0*/  IMAD.MOV.U32 R49, RZ, RZ, R127.reuse ;  /* 0x000000ffff317224 */ /* 0x100fe200078e007f */
[----:B------:R-:W-:Y:S01]  /*2ff0*/  PRMT R127, RZ, 0x7610, R127 ;  /* 0x00007610ff7f7816 */ /* 0x000fe2000000007f */
[----:B0-----:R-:W-:Y:S01]  /*3000*/  IMAD.WIDE R42, R76, 0x2, R112 ;  /* 0x000000024c2a7825 */ /* 0x001fe200078e0270 */
[----:B------:R0:W4:Y:S01]  /*3010*/  @!P1 LDG.E.U16 R139, desc[UR10][R38.64] ;  /* 0x0000000a268b9981 */ /* 0x000122000c1e1500 */
[----:B------:R-:W-:-:S02]  /*3020*/  PRMT R147, RZ, 0x7610, R147 ;  /* 0x00007610ff937816 */ /* 0x000fc40000000093 */
[C---:B-1----:R-:W-:Y:S01]  /*3030*/  IMAD.WIDE R34, R76.reuse, 0x2, R116 ;  /* 0x000000024c227825 */ /* 0x042fe200078e0274 */
[----:B------:R1:W4:Y:S03]  /*3040*/  @!P1 LDG.E.U16 R146, desc[UR10][R40.64] ;  /* 0x0000000a28929981 */ /* 0x000326000c1e1500 */
[C---:B------:R-:W-:Y:S01]  /*3050*/  IMAD.WIDE R36, R76.reuse, 0x2, R122 ;  /* 0x000000024c247825 */ /* 0x040fe200078e027a */
[----:B------:R1:W4:Y:S03]  /*3060*/  @!P1 LDG.E.U16 R141, desc[UR10][R42.64] ;  /* 0x0000000a2a8d9981 */ /* 0x000326000c1e1500 */
[----:B------:R-:W-:Y:S01]  /*3070*/  IMAD.MOV.U32 R48, RZ, RZ, R128 ;  /* 0x000000ffff307224 */ /* 0x000fe200078e0080 */
[----:B------:R1:W4:Y:S01]  /*3080*/  @!P1 LDG.E.U16 R148, desc[UR10][R34.64] ;  /* 0x0000000a22949981 */ /* 0x000322000c1e1500 */
[----:B0-----:R-:W-:Y:S01]  /*3090*/  IMAD.WIDE R38, R76, 0x2, R120 ;  /* 0x000000024c267825 */ /* 0x001fe200078e0278 */
[----:B------:R-:W-:-:S02]  /*30a0*/  PRMT R128, RZ, 0x7610, R128 ;  /* 0x00007610ff807816 */ /* 0x000fc40000000080 */
[----:B------:R0:W4:Y:S01]  /*30b0*/  @!P1 LDG.E.U16 R127, desc[UR10][R36.64] ;  /* 0x0000000a247f9981 */ /* 0x000122000c1e1500 */
[C---:B-1----:R-:W-:Y:S01]  /*30c0*/  IMAD.WIDE R40, R76.reuse, 0x2, R118 ;  /* 0x000000024c287825 */ /* 0x042fe200078e0276 */
[----:B------:R-:W-:Y:S02]  /*30d0*/  PRMT R154, RZ, 0x7610, R154 ;  /* 0x00007610ff9a7816 */ /* 0x000fe4000000009a */
[----:B------:R-:W-:Y:S01]  /*30e0*/  PRMT R151, RZ, 0x7610, R151 ;  /* 0x00007610ff977816 */ /* 0x000fe20000000097 */
[C---:B------:R-:W-:Y:S01]  /*30f0*/  IMAD.WIDE R42, R76.reuse, 0x2, R48 ;  /* 0x000000024c2a7825 */ /* 0x040fe200078e0230 */
[----:B------:R1:W4:Y:S01]  /*3100*/  @!P1 LDG.E.U16 R150, desc[UR10][R38.64] ;  /* 0x0000000a26969981 */ /* 0x000322000c1e1500 */
[----:B------:R-:W-:Y:S02]  /*3110*/  PRMT R152, RZ, 0x7610, R152 ;  /* 0x00007610ff987816 */ /* 0x000fe40000000098 */
[----:B------:R-:W-:Y:S01]  /*3120*/  PRMT R149, RZ, 0x7610, R149 ;  /* 0x00007610ff957816 */ /* 0x000fe20000000095 */
[----:B------:R1:W4:Y:S01]  /*3130*/  @!P1 LDG.E.U16 R147, desc[UR10][R40.64] ;  /* 0x0000000a28939981 */ /* 0x000322000c1e1500 */
[----:B------:R-:W-:Y:S01]  /*3140*/  IMAD.WIDE R34, R76, 0x2, R2 ;  /* 0x000000024c227825 */ /* 0x000fe200078e0202 */
[----:B------:R-:W-:-:S02]  /*3150*/  PRMT R156, RZ, 0x7610, R156 ;  /* 0x00007610ff9c7816 */ /* 0x000fc4000000009c */
[----:B------:R1:W4:Y:S01]  /*3160*/  @!P1 LDG.E.U16 R128, desc[UR10][R42.64] ;  /* 0x0000000a2a809981 */ /* 0x000322000c1e1500 */
[C---:B0-----:R-:W-:Y:S01]  /*3170*/  IMAD.WIDE R36, R76.reuse, 0x2, R4 ;  /* 0x000000024c247825 */ /* 0x041fe200078e0204 */
[----:B------:R-:W-:Y:S02]  /*3180*/  PRMT R153, RZ, 0x7610, R153 ;  /* 0x00007610ff997816 */ /* 0x000fe40000000099 */
[----:B------:R0:W4:Y:S01]  /*3190*/  @!P1 LDG.E.U16 R154, desc[UR10][R34.64] ;  /* 0x0000000a229a9981 */ /* 0x000122000c1e1500 */
[C---:B-1----:R-:W-:Y:S01]  /*31a0*/  IMAD.WIDE R38, R76.reuse, 0x2, R10 ;  /* 0x000000024c267825 */ /* 0x042fe200078e020a */
[----:B------:R-:W-:Y:S02]  /*31b0*/  PRMT R155, RZ, 0x7610, R155 ;  /* 0x00007610ff9b7816 */ /* 0x000fe4000000009b */
[----:B------:R1:W4:Y:S01]  /*31c0*/  @!P1 LDG.E.U16 R151, desc[UR10][R36.64] ;  /* 0x0000000a24979981 */ /* 0x000322000c1e1500 */
[----:B------:R-:W-:Y:S01]  /*31d0*/  IMAD.WIDE R40, R76, 0x2, R12 ;  /* 0x000000024c287825 */ /* 0x000fe200078e020c */
[----:B------:R-:W-:-:S02]  /*31e0*/  PRMT R42, RZ, 0x7610, R42 ;  /* 0x00007610ff2a7816 */ /* 0x000fc4000000002a */
[----:B------:R-:W4:Y:S01]  /*31f0*/  @!P1 LDG.E.U16 R152, desc[UR10][R38.64] ;  /* 0x0000000a26989981 */ /* 0x000f22000c1e1500 */
[----:B------:R-:W-:Y:S02]  /*3200*/  IMAD.MOV.U32 R142, RZ, RZ, R32 ;  /* 0x000000ffff8e7224 */ /* 0x000fe400078e0020 */
[----:B------:R-:W-:Y:S01]  /*3210*/  IMAD.MOV.U32 R143, RZ, RZ, R33 ;  /* 0x000000ffff8f7224 */ /* 0x000fe200078e0021 */
[----:B------:R1:W4:Y:S01]  /*3220*/  @!P1 LDG.E.U16 R149, desc[UR10][R40.64] ;  /* 0x0000000a28959981 */ /* 0x000322000c1e1500 */
[----:B------:R-:W-:Y:S01]  /*3230*/  PRMT R43, RZ, 0x7610, R43 ;  /* 0x00007610ff2b7816 */ /* 0x000fe2000000002b */
[----:B0-----:R-:W-:-:S04]  /*3240*/  IMAD.WIDE R34, R76, 0x2, R6 ;  /* 0x000000024c227825 */ /* 0x001fc800078e0206 */
[C---:B-1----:R-:W-:Y:S01]  /*3250*/  IMAD.WIDE R36, R76.reuse, 0x2, R14 ;  /* 0x000000024c247825 */ /* 0x042fe200078e020e */
[----:B------:R-:W4:Y:S03]  /*3260*/  @!P1 LDG.E.U16 R42, desc[UR10][R34.64] ;  /* 0x0000000a222a9981 */ /* 0x000f26000c1e1500 */
[C---:B------:R-:W-:Y:S01]  /*3270*/  IMAD.WIDE R32, R76.reuse, 0x2, R142 ;  /* 0x000000024c207825 */ /* 0x040fe200078e028e */
[----:B------:R-:W4:Y:S03]  /*3280*/  @!P1 LDG.E.U16 R156, desc[UR10][R36.64] ;  /* 0x0000000a249c9981 */ /* 0x000f26000c1e1500 */
[C---:B------:R-:W-:Y:S01]  /*3290*/  IMAD.WIDE R40, R76.reuse, 0x2, R8 ;  /* 0x000000024c287825 */ /* 0x040fe200078e0208 */
[----:B------:R-:W4:Y:S03]  /*32a0*/  @!P1 LDG.E.U16 R43, desc[UR10][R32.64] ;  /* 0x0000000a202b9981 */ /* 0x000f26000c1e1500 */
[----:B------:R-:W-:Y:S01]  /*32b0*/  IMAD.WIDE R38, R76, 0x2, R16 ;  /* 0x000000024c267825 */ /* 0x000fe200078e0210 */
[----:B------:R-:W4:Y:S04]  /*32c0*/  @!P1 LDG.E.U16 R153, desc[UR10][R40.64] ;  /* 0x0000000a28999981 */ /* 0x000f28000c1e1500 */
[----:B------:R-:W4:Y:S01]  /*32d0*/  @!P1 LDG.E.U16 R155, desc[UR10][R38.64] ;  /* 0x0000000a269b9981 */ /* 0x000f22000c1e1500 */
[----:B------:R-:W-:-:S04]  /*32e0*/  UIADD3 UR6, UPT, UPT, UR6, -0x1, URZ ;  /* 0xffffffff06067890 */ /* 0x000fc8000fffe0ff */
[----:B------:R-:W-:Y:S01]  /*32f0*/  UISETP.NE.U32.AND UP0, UPT, UR6, URZ, UPT ;  /* 0x000000ff0600728c */ /* 0x000fe2000bf05070 */
[----:B--2---:R-:W-:Y:S04]  /*3300*/  STS.U16 [R25+UR5+0x1000], R54 ;  /* 0x0010003619007988 */ /* 0x004fe80008000405 */
[----:B-----5:R-:W-:Y:S04]  /*3310*/  STS.U16 [R25+UR5+0x1100], R56 ;  /* 0x0011003819007988 */ /* 0x020fe80008000405 */
[----:B---3--:R-:W-:Y:S04]  /*3320*/  STS.U16 [R25+UR5+0x1200], R50 ;  /* 0x0012003219007988 */ /* 0x008fe80008000405 */
[----:B----4-:R-:W-:Y:S04]  /*3330*/  STS.U16 [R25+UR5+0x1300], R52 ;  /* 0x0013003419007988 */ /* 0x010fe80008000405 */
[----:B------:R-:W-:Y:S04]  /*3340*/  STS.U16 [R124+UR5+0x1080], R51 ;  /* 0x001080337c007988 */ /* 0x000fe80008000405 */
[----:B------:R-:W-:Y:S04]  /*3350*/  STS.U16 [R124+UR5+0x1180], R53 ;  /* 0x001180357c007988 */ /* 0x000fe80008000405 */
[----:B------:R-:W-:Y:S04]  /*3360*/  STS.U16 [R124+UR5+0x1280], R137 ;  /* 0x001280897c007988 */ /* 0x000fe80008000405 */
[----:B------:R-:W-:Y:S04]  /*3370*/  STS.U16 [R124+UR5+0x1380], R135 ;  /* 0x001380877c007988 */ /* 0x000fe80008000405 */
[----:B------:R-:W-:Y:S04]  /*3380*/  STS.U16 [R25+UR5], R140 ;  /* 0x0000008c19007988 */ /* 0x000fe80008000405 */
[----:B------:R-:W-:Y:S04]  /*3390*/  STS.U16 [R25+UR5+0x200], R138 ;  /* 0x0002008a19007988 */ /* 0x000fe80008000405 */
        /* <DEDUP_REMOVED lines=22> */
[----:B------:R0:W-:Y:S04]  /*3500*/  STS.U16 [R126+UR5+0x180], R129 ;  /* 0x000180817e007988 */ /* 0x0001e80008000405 */
[----:B------:R-:W-:Y:S04]  /*3510*/  STS.U16 [R126+UR5+0x380], R59 ;  /* 0x0003803b7e007988 */ /* 0x000fe80008000405 */
[----:B------:R-:W-:Y:S04]  /*3520*/  STS.U16 [R126+UR5+0x580], R57 ;  /* 0x000580397e007988 */ /* 0x000fe80008000405 */
[----:B------:R-:W-:Y:S04]  /*3530*/  STS.U16 [R126+UR5+0x780], R139 ;  /* 0x0007808b7e007988 */ /* 0x000fe80008000405 */
[----:B------:R-:W-:Y:S04]  /*3540*/  STS.U16 [R126+UR5+0x980], R127 ;  /* 0x0009807f7e007988 */ /* 0x000fe80008000405 */
[----:B------:R-:W-:Y:S04]  /*3550*/  STS.U16 [R126+UR5+0xb80], R43 ;  /* 0x000b802b7e007988 */ /* 0x000fe80008000405 */
[----:B------:R-:W-:Y:S04]  /*3560*/  STS.U16 [R126+UR5+0xd80], R153 ;  /* 0x000d80997e007988 */ /* 0x000fe80008000405 */
[----:B------:R-:W-:Y:S01]  /*3570*/  STS.U16 [R126+UR5+0xf80], R155 ;  /* 0x000f809b7e007988 */ /* 0x000fe20008000405 */
[----:B------:R-:W-:Y:S01]  /*3580*/  BAR.SYNC.DEFER_BLOCKING 0x0 ;  /* 0x0000000000007b1d */ /* 0x000fe20000010000 */
[----:B0-----:R-:W-:-:S05]  /*3590*/  IMAD.WIDE R128, R77, 0x2, R48 ;  /* 0x000000024d807825 */ /* 0x001fca00078e0230 */
[----:B------:R-:W-:Y:S04]  /*35a0*/  LDSM.16.MT88.4 R52, [R0+0x1000] ;  /* 0x001000000034783b */ /* 0x000fe80000004200 */
[----:B------:R-:W0:Y:S04]  /*35b0*/  LDSM.16.M88.4 R32, [R23+UR9] ;  /* 0x000000091720783b */ /* 0x000e280008000200 */
[----:B------:R-:W1:Y:S04]  /*35c0*/  LDSM.16.M88.4 R36, [R23+UR9+0x400] ;  /* 0x000400091724783b */ /* 0x000e680008000200 */
[----:B------:R-:W2:Y:S04]  /*35d0*/  LDSM.16.M88.4 R40, [R23+UR9+0x800] ;  /* 0x000800091728783b */ /* 0x000ea80008000200 */
[----:B------:R-:W3:Y:S04]  /*35e0*/  LDSM.16.M88.4 R56, [R23+UR9+0xc00] ;  /* 0x000c00091738783b */ /* 0x000ee80008000200 */
[----:B------:R-:W4:Y:S01]  /*35f0*/  LDSM.16.MT88.4 R48, [R0+0x1200] ;  /* 0x001200000030783b */ /* 0x000f220000004200 */
[C---:B0-----:R-:W-:Y:S08]  /*3600*/  HMMA.16816.F32.BF16 R68, R52.reuse, R32, R68 ;  /* 0x000000203444723c */ /* 0x041ff00000041844 */
[C---:B-1----:R-:W-:Y:S08]  /*3610*/  HMMA.16816.F32.BF16 R64, R52.reuse, R36, R64 ;  /* 0x000000243440723c */ /* 0x042ff00000041840 */
[C---:B--2---:R-:W-:Y:S08]  /*3620*/  HMMA.16816.F32.BF16 R60, R52.reuse, R40, R60 ;  /* 0x00000028343c723c */ /* 0x044ff0000004183c */
[----:B---3--:R-:W-:Y:S08]  /*3630*/  HMMA.16816.F32.BF16 R44, R52, R56, R44 ;  /* 0x00000038342c723c */ /* 0x008ff0000004182c */
[C---:B----4-:R-:W-:Y:S08]  /*3640*/  HMMA.16816.F32.BF16 R68, R48.reuse, R34, R68 ;  /* 0x000000223044723c */ /* 0x050ff00000041844 */
[C---:B------:R-:W-:Y:S08]  /*3650*/  HMMA.16816.F32.BF16 R64, R48.reuse, R38, R64 ;  /* 0x000000263040723c */ /* 0x040ff00000041840 */
[C---:B------:R-:W-:Y:S08]  /*3660*/  HMMA.16816.F32.BF16 R60, R48.reuse, R42, R60 ;  /* 0x0000002a303c723c */ /* 0x040ff0000004183c */
[----:B------:R-:W-:Y:S01]  /*3670*/  HMMA.16816.F32.BF16 R44, R48, R58, R44 ;  /* 0x0000003a302c723c */ /* 0x000fe2000004182c */
[----:B------:R-:W-:Y:S01]  /*3680*/  IMAD.WIDE R142, R77, 0x2, R142 ;  /* 0x000000024d8e7825 */ /* 0x000fe200078e028e */
[----:B------:R-:W-:-:S03]  /*3690*/  UIADD3 UR7, UPT, UPT, UR7, -0x20, URZ ;  /* 0xffffffe007077890 */ /* 0x000fc6000fffe0ff */
[----:B------:R-:W-:-:S04]  /*36a0*/  IMAD.WIDE R16, R77, 0x2, R16 ;  /* 0x000000024d107825 */ /* 0x000fc800078e0210 */
        /* <DEDUP_REMOVED lines=8> */
[----:B------:R-:W-:Y:S02]  /*3730*/  IMAD.MOV.U32 R32, RZ, RZ, R142 ;  /* 0x000000ffff207224 */ /* 0x000fe400078e008e */
[----:B------:R-:W-:Y:S02]  /*3740*/  IMAD.MOV.U32 R33, RZ, RZ, R143 ;  /* 0x000000ffff217224 */ /* 0x000fe400078e008f */
[----:B------:R-:W-:Y:S02]  /*3750*/  IMAD.MOV.U32 R127, RZ, RZ, R129 ;  /* 0x000000ffff7f7224 */ /* 0x000fe400078e0081 */
        /* <DEDUP_REMOVED lines=21> */
[----:B------:R-:W-:Y:S01]  /*38b0*/  IMAD.WIDE R98, R74, 0x2, R98 ;  /* 0x000000024a627825 */ /* 0x000fe200078e0262 */
[----:B------:R-:W-:Y:S06]  /*38c0*/  BRA.U UP0, `(.L_x_2) ;  /* 0xfffffff1004c7547 */ /* 0x000fec000b83ffff */
[----:B------:R-:W-:Y:S02]  /*38d0*/  F2FP.BF16.F32.PACK_AB R2, R67, R71 ;  /* 0x000000474302723e */ /* 0x000fe400000010ff */
[----:B------:R-:W-:Y:S02]  /*38e0*/  F2FP.BF16.F32.PACK_AB R4, R65, R69 ;  /* 0x000000454104723e */ /* 0x000fe400000010ff */
[----:B------:R-:W-:Y:S02]  /*38f0*/  F2FP.BF16.F32.PACK_AB R3, R47, R63 ;  /* 0x0000003f2f03723e */ /* 0x000fe400000010ff */
[----:B------:R-:W-:Y:S02]  /*3900*/  F2FP.BF16.F32.PACK_AB R67, R46, R62 ;  /* 0x0000003e2e43723e */ /* 0x000fe400000010ff */
[----:B------:R-:W-:Y:S02]  /*3910*/  F2FP.BF16.F32.PACK_AB R66, R66, R70 ;  /* 0x000000464242723e */ /* 0x000fe400000010ff */
[----:B------:R-:W-:-:S02]  /*3920*/  F2FP.BF16.F32.PACK_AB R5, R45, R61 ;  /* 0x0000003d2d05723e */ /* 0x000fc400000010ff */
[----:B------:R-:W-:Y:S02]  /*3930*/  F2FP.BF16.F32.PACK_AB R65, R44, R60 ;  /* 0x0000003c2c41723e */ /* 0x000fe400000010ff */
[----:B------:R-:W-:-:S07]  /*3940*/  F2FP.BF16.F32.PACK_AB R64, R64, R68 ;  /* 0x000000444040723e */ /* 0x000fce00000010ff */
.L_x_1:
[----:B------:R-:W-:Y:S01]  /*3950*/  IMAD.SHL.U32 R0, R26, 0x4, RZ ;  /* 0x000000041a007824 */ /* 0x000fe200078e00ff */
[----:B------:R-:W-:Y:S01]  /*3960*/  BAR.SYNC.DEFER_BLOCKING 0x0 ;  /* 0x0000000000007b1d */ /* 0x000fe20000010000 */
[--C-:B------:R-:W-:Y:S01]  /*3970*/  SHF.R.S32.HI R6, RZ, 0x4, R26.reuse ;  /* 0x00000004ff067819 */ /* 0x100fe2000001141a */
[----:B------:R-:W-:Y:S01]  /*3980*/  IMAD.U32 R10, RZ, RZ, UR8 ;  /* 0x00000008ff0a7e24 */ /* 0x000fe2000f8e00ff */
[----:B------:R-:W-:Y:S01]  /*3990*/  SHF.R.S32.HI R8, RZ, 0x3, R26 ;  /* 0x00000003ff087819 */ /* 0x000fe2000001141a */
[----:B------:R-:W-:Y:S01]  /*39a0*/  USHF.L.U32 UR4, UR8, 0x1, URZ ;  /* 0x0000000108047899 */ /* 0x000fe200080006ff */
[----:B------:R-:W-:-:S03]  /*39b0*/  LOP3.LUT R7, R0, 0x38, RZ, 0xc0, !PT ;  /* 0x0000003800077812 */ /* 0x000fc600078ec0ff */
[----:B------:R-:W0:Y:S01]  /*39c0*/  LDC R27, c[0x0][0x3b8] ;  /* 0x0000ee00ff1b7b82 */ /* 0x000e220000000800 */
[----:B------:R-:W-:Y:S01]  /*39d0*/  SGXT R0, R6, 0x1 ;  /* 0x000000010600781a */ /* 0x000fe20000000200 */
[----:B------:R-:W1:Y:S01]  /*39e0*/  LDCU.128 UR12, c[0x0][0x390] ;  /* 0x00007200ff0c77ac */ /* 0x000e620008000c00 */
[----:B------:R-:W-:Y:S02]  /*39f0*/  LOP3.LUT R7, R7, 0x40, R20, 0xf8, !PT ;  /* 0x0000004007077812 */ /* 0x000fe400078ef814 */
[----:B------:R-:W-:Y:S02]  /*3a00*/  ISETP.NE.U32.AND P0, PT, R18, RZ, PT ;  /* 0x000000ff1200720c */ /* 0x000fe40003f05070 */
[----:B------:R-:W-:Y:S02]  /*3a10*/  SGXT R8, R8, 0x1 ;  /* 0x000000010808781a */ /* 0x000fe40000000200 */
[----:B------:R-:W-:Y:S02]  /*3a20*/  LOP3.LUT R7, R7, 0x240, R0, 0x78, !PT ;  /* 0x0000024007077812 */ /* 0x000fe400078e7800 */
[----:B------:R-:W-:-:S02]  /*3a30*/  SEL R6, RZ, 0x240, !P0 ;  /* 0x00000240ff067807 */ /* 0x000fc40004000000 */
[----:B------:R-:W-:Y:S01]  /*3a40*/  LOP3.LUT R0, R26, 0x10, RZ, 0xc0, !PT ;  /* 0x000000101a007812 */ /* 0x000fe200078ec0ff */
[----:B------:R-:W-:Y:S01]  /*3a50*/  IMAD R7, R10, 0x8, R7 ;  /* 0x000000080a077824 */ /* 0x000fe200078e0207 */
[----:B------:R-:W-:Y:S02]  /*3a60*/  LOP3.LUT R9, R8, 0x408, RZ, 0xc0, !PT ;  /* 0x0000040808097812 */ /* 0x000fe400078ec0ff */
[----:B------:R-:W-:Y:S02]  /*3a70*/  LOP3.LUT R6, R6, 0x30, R19, 0xf8, !PT ;  /* 0x0000003006067812 */ /* 0x000fe400078ef813 */
[----:B------:R-:W-:Y:S01]  /*3a80*/  STS.64 [R7+UR5], R64 ;  /* 0x0000004007007988 */ /* 0x000fe20008000a05 */
[----:B------:R-:W-:Y:S01]  /*3a90*/  IMAD R0, R0, 0x8, R9 ;  /* 0x0000000800007824 */ /* 0x000fe200078e0209 */
[----:B------:R-:W-:Y:S01]  /*3aa0*/  LOP3.LUT R9, R6, UR4, RZ, 0x3c, !PT ;  /* 0x0000000406097c12 */ /* 0x000fe2000f8e3cff */
[----:B------:R-:W2:Y:S01]  /*3ab0*/  LDCU UR4, c[0x0][0x3b4] ;  /* 0x00007680ff0477ac */ /* 0x000ea20008000800 */
[----:B------:R-:W-:Y:S01]  /*3ac0*/  LOP3.LUT R6, R7, 0x8, RZ, 0x3c, !PT ;  /* 0x0000000807067812 */ /* 0x000fe200078e3cff */
[----:B------:R3:W-:Y:S01]  /*3ad0*/  STS.64 [R7+UR5+0x80], R4 ;  /* 0x0000800407007988 */ /* 0x0007e20008000a05 */
[----:B-1----:R-:W-:Y:S01]  /*3ae0*/  ISETP.GE.AND P0, PT, R22, UR14, PT ;  /* 0x0000000e16007c0c */ /* 0x002fe2000bf06270 */
[----:B------:R-:W-:Y:S01]  /*3af0*/  IMAD.IADD R9, R0, 0x1, R9 ;  /* 0x0000000100097824 */ /* 0x000fe200078e0209 */
[----:B------:R-:W-:Y:S01]  /*3b00*/  LOP3.LUT R0, R21, R24, RZ, 0xfc, !PT ;  /* 0x0000001815007212 */ /* 0x000fe200078efcff */
[----:B------:R-:W-:Y:S01]  /*3b10*/  STS.64 [R6+UR5+0x400], R66 ;  /* 0x0004004206007988 */ /* 0x000fe20008000a05 */
[----:B------:R-:W-:-:S02]  /*3b20*/  LEA.HI R26, R26, R21, RZ, 0x1c ;  /* 0x000000151a1a7211 */ /* 0x000fc400078fe0ff */
[----:B------:R-:W-:Y:S01]  /*3b30*/  LOP3.LUT R19, R9, 0x8, RZ, 0x3c, !PT ;  /* 0x0000000809137812 */ /* 0x000fe200078e3cff */
[----:B------:R1:W-:Y:S01]  /*3b40*/  STS.64 [R6+UR5+0x480], R2 ;  /* 0x0004800206007988 */ /* 0x0003e20008000a05 */
[C---:B------:R-:W-:Y:S01]  /*3b50*/  ISETP.LT.AND P1, PT, R0.reuse, UR15, !P0 ;  /* 0x0000000f00007c0c */ /* 0x040fe2000c721270 */
[----:B0-----:R-:W-:Y:S01]  /*3b60*/  IMAD R18, R0, R27, RZ ;  /* 0x0000001b00127224 */ /* 0x001fe200078e02ff */
[C-C-:B------:R-:W-:Y:S01]  /*3b70*/  LOP3.LUT R13, R21.reuse, 0x38, R24.reuse, 0xfe, !PT ;  /* 0x00000038150d7812 */ /* 0x140fe200078efe18 */
[----:B------:R-:W-:Y:S01]  /*3b80*/  BAR.SYNC.DEFER_BLOCKING 0x0 ;  /* 0x0000000000007b1d */ /* 0x000fe20000010000 */
[C-C-:B---3--:R-:W-:Y:S01]  /*3b90*/  LOP3.LUT R4, R21.reuse, 0x34, R24.reuse, 0xfe, !PT ;  /* 0x0000003415047812 */ /* 0x148fe200078efe18 */
[----:B------:R-:W-:Y:S01]  /*3ba0*/  VIADD R26, R26, 0x3c ;  /* 0x0000003c1a1a7836 */ /* 0x000fe20000000000 */
[C-C-:B------:R-:W-:Y:S01]  /*3bb0*/  LOP3.LUT R12, R21.reuse, 0x30, R24.reuse, 0xfe, !PT ;  /* 0x00000030150c7812 */ /* 0x140fe200078efe18 */
[----:B--2---:R-:W-:Y:S01]  /*3bc0*/  IMAD R22, R22, UR4, RZ ;  /* 0x0000000416167c24 */ /* 0x004fe2000f8e02ff */
[----:B------:R-:W-:-:S02]  /*3bd0*/  LOP3.LUT R10, R21, 0x2c, R24, 0xfe, !PT ;  /* 0x0000002c150a7812 */ /* 0x000fc400078efe18 */
[C-C-:B------:R-:W-:Y:S02]  /*3be0*/  LOP3.LUT R11, R21.reuse, 0x28, R24.reuse, 0xfe, !PT ;  /* 0x00000028150b7812 */ /* 0x140fe400078efe18 */
[----:B------:R-:W-:Y:S02]  /*3bf0*/  LEA R23, P2, R22, UR12, 0x1 ;  /* 0x0000000c16177c11 */ /* 0x000fe4000f8408ff */
[C-C-:B------:R-:W-:Y:S02]  /*3c00*/  LOP3.LUT R7, R21.reuse, 0x24, R24.reuse, 0xfe, !PT ;  /* 0x0000002415077812 */ /* 0x140fe400078efe18 */
[C-C-:B------:R-:W-:Y:S02]  /*3c10*/  LOP3.LUT R14, R21.reuse, 0x20, R24.reuse, 0xfe, !PT ;  /* 0x00000020150e7812 */ /* 0x140fe400078efe18 */
[C-C-:B------:R-:W-:Y:S02]  /*3c20*/  LOP3.LUT R15, R21.reuse, 0x1c, R24.reuse, 0xfe, !PT ;  /* 0x0000001c150f7812 */ /* 0x140fe400078efe18 */
[----:B------:R-:W-:-:S02]  /*3c30*/  LOP3.LUT R16, R21, 0x18, R24, 0xfe, !PT ;  /* 0x0000001815107812 */ /* 0x000fc400078efe18 */
[C-C-:B------:R-:W-:Y:S02]  /*3c40*/  LOP3.LUT R17, R21.reuse, 0x14, R24.reuse, 0xfe, !PT ;  /* 0x0000001415117812 */ /* 0x140fe400078efe18 */
[C-C-:B------:R-:W-:Y:S02]  /*3c50*/  LOP3.LUT R0, R21.reuse, 0x10, R24.reuse, 0xfe, !PT ;  /* 0x0000001015007812 */ /* 0x140fe400078efe18 */
[C-C-:B------:R-:W-:Y:S01]  /*3c60*/  LOP3.LUT R8, R21.reuse, 0xc, R24.reuse, 0xfe, !PT ;  /* 0x0000000c15087812 */ /* 0x140fe200078efe18 */
[----:B------:R-:W0:Y:S01]  /*3c70*/  LDS.64 R28, [R9+UR5] ;  /* 0x00000005091c7984 */ /* 0x000e220008000a00 */
[C-C-:B-1----:R-:W-:Y:S01]  /*3c80*/  LOP3.LUT R3, R21.reuse, 0x4, R24.reuse, 0xfe, !PT ;  /* 0x0000000415037812 */ /* 0x142fe200078efe18 */
[-C--:B------:R-:W-:Y:S01]  /*3c90*/  IMAD R20, R0, R27.reuse, RZ ;  /* 0x0000001b00147224 */ /* 0x080fe200078e02ff */
[----:B------:R-:W-:Y:S01]  /*3ca0*/  LOP3.LUT R21, R21, 0x8, R24, 0xfe, !PT ;  /* 0x0000000815157812 */ /* 0x000fe200078efe18 */
[----:B------:R-:W1:Y:S01]  /*3cb0*/  LDS.64 R32, [R19+UR5] ;  /* 0x0000000513207984 */ /* 0x000e620008000a00 */
[----:B------:R-:W-:Y:S01]  /*3cc0*/  LEA.HI.X.SX32 R25, R22, UR13, 0x1, P2 ;  /* 0x0000000d16197c11 */ /* 0x000fe200090f0eff */
[C---:B------:R-:W-:Y:S01]  /*3cd0*/  IMAD R5, R3.reuse, R27, RZ ;  /* 0x0000001b03057224 */ /* 0x040fe200078e02ff */
[----:B------:R-:W-:Y:S01]  /*3ce0*/  LEA R2, P2, R18, R23, 0x1 ;  /* 0x0000001712027211 */ /* 0x000fe200078408ff */
[----:B------:R2:W3:Y:S01]  /*3cf0*/  LDS.64 R30, [R9+UR5+0x100] ;  /* 0x00010005091e7984 */ /* 0x0004e20008000a00 */
[----:B------:R-:W-:-:S02]  /*3d00*/  ISETP.LT.AND P3, PT, R3, UR15, !P0 ;  /* 0x0000000f03007c0c */ /* 0x000fc4000c761270 */
[----:B------:R-:W-:Y:S01]  /*3d10*/  ISETP.LT.AND P6, PT, R21, UR15, !P0 ;  /* 0x0000000f15007c0c */ /* 0x000fe2000c7c1270 */
[----:B------:R4:W5:Y:S01]  /*3d20*/  LDS.64 R34, [R19+UR5+0x100] ;  /* 0x0001000513227984 */ /* 0x0009620008000a00 */
[----:B------:R-:W-:Y:S01]  /*3d30*/  LEA.HI.X.SX32 R3, R18, R25, 0x1, P2 ;  /* 0x0000001912037211 */ /* 0x000fe200010f0eff */
[----:B------:R-:W-:Y:S01]  /*3d40*/  IMAD R18, R27, 0x20, R18 ;  /* 0x000000201b127824 */ /* 0x000fe200078e0212 */
[----:B------:R-:W-:Y:S01]  /*3d50*/  ISETP.LT.AND P2, PT, R4, UR15, !P0 ;  /* 0x0000000f04007c0c */ /* 0x000fe2000c741270 */
[----:B--2---:R-:W-:Y:S01]  /*3d60*/  IMAD R9, R21, R27, RZ ;  /* 0x0000001b15097224 */ /* 0x004fe200078e02ff */
[----:B------:R-:W-:Y:S01]  /*3d70*/  LEA R4, P5, R5, R23, 0x1 ;  /* 0x0000001705047211 */ /* 0x000fe200078a08ff */
[----:B----4-:R-:W-:-:S03]  /*3d80*/  IMAD R19, R8, R27, RZ ;  /* 0x0000001b08137224 */ /* 0x010fc600078e02ff */
[----:B------:R-:W-:Y:S02]  /*3d90*/  LEA R6, P4, R9, R23, 0x1 ;  /* 0x0000001709067211 */ /* 0x000fe400078808ff */
[-C--:B------:R-:W-:Y:S02]  /*3da0*/  LEA.HI.X.SX32 R5, R5, R25.reuse, 0x1, P5 ;  /* 0x0000001905057211 */ /* 0x080fe400028f0eff */
[----:B------:R-:W-:Y:S01]  /*3db0*/  ISETP.LT.AND P5, PT, R8, UR15, !P0 ;  /* 0x0000000f08007c0c */ /* 0x000fe2000c7a1270 */
[----:B0-----:R0:W-:Y:S01]  /*3dc0*/  @P1 STG.E.U16 desc[UR10][R2.64], R28 ;  /* 0x0000001c02001986 */ /* 0x0011e2000c10150a */
[----:B------:R-:W-:Y:S02]  /*3dd0*/  ISETP.LT.AND P1, PT, R7, UR15, !P0 ;  /* 0x0000000f07007c0c */ /* 0x000fe4000c721270 */
[----:B------:R-:W-:Y:S01]  /*3de0*/  LEA.HI.X.SX32 R7, R9, R25, 0x1, P4 ;  /* 0x0000001909077211 */ /* 0x000fe200020f0eff */
[----:B-1----:R1:W-:Y:S01]  /*3df0*/  @P3 STG.E.U16 desc[UR10][R4.64], R32 ;  /* 0x0000002004003986 */ /* 0x0023e2000c10150a */
[----:B------:R-:W-:Y:S01]  /*3e00*/  ISETP.LT.AND P4, PT, R0, UR15, !P0 ;  /* 0x0000000f00007c0c */ /* 0x000fe2000c781270 */
[----:B------:R-:W-:Y:S01]  /*3e10*/  IMAD R0, R27, 0x4, R18 ;  /* 0x000000041b007824 */ /* 0x000fe200078e0212 */
[C---:B------:R-:W-:Y:S01]  /*3e20*/  LEA R8, P3, R19.reuse, R23, 0x1 ;  /* 0x0000001713087211 */ /* 0x040fe200078608ff */
[----:B---3--:R2:W-:Y:S03]  /*3e30*/  @P6 STG.E.U16 desc[UR10][R6.64], R30 ;  /* 0x0000001e06006986 */ /* 0x0085e6000c10150a */
[----:B------:R-:W-:-:S02]  /*3e40*/  LEA.HI.X.SX32 R9, R19, R25, 0x1, P3 ;  /* 0x0000001913097211 */ /* 0x000fc400018f0eff */
[----:B0-----:R-:W-:Y:S02]  /*3e50*/  LEA R2, P6, R20, R23, 0x1 ;  /* 0x0000001714027211 */ /* 0x001fe400078c08ff */
[----:B------:R-:W-:Y:S01]  /*3e60*/  PRMT R28, R28, 0x7632, R28 ;  /* 0x000076321c1c7816 */ /* 0x000fe2000000001c */
[----:B-----5:R-:W-:Y:S01]  /*3e70*/  @P5 STG.E.U16 desc[UR10][R8.64], R34 ;  /* 0x0000002208005986 */ /* 0x020fe2000c10150a */
[----:B------:R-:W-:Y:S02]  /*3e80*/  LEA.HI.X.SX32 R3, R20, R25, 0x1, P6 ;  /* 0x0000001914037211 */ /* 0x000fe400030f0eff */
[C---:B------:R-:W-:Y:S01]  /*3e90*/  ISETP.LT.AND P3, PT, R17.reuse, UR15, !P0 ;  /* 0x0000000f11007c0c */ /* 0x040fe2000c761270 */
[-C--:B------:R-:W-:Y:S01]  /*3ea0*/  IMAD R17, R17, R27.reuse, RZ ;  /* 0x0000001b11117224 */ /* 0x080fe200078e02ff */
[----:B-1----:R-:W-:Y:S01]  /*3eb0*/  PRMT R32, R32, 0x7632, R32 ;  /* 0x0000763220207816 */ /* 0x002fe20000000020 */
[----:B------:R0:W-:Y:S01]  /*3ec0*/  @P4 STG.E.U16 desc[UR10][R2.64], R28 ;  /* 0x0000001c02004986 */ /* 0x0001e2000c10150a */
[C---:B------:R-:W-:Y:S01]  /*3ed0*/  ISETP.LT.AND P4, PT, R16.reuse, UR15, !P0 ;  /* 0x0000000f10007c0c */ /* 0x040fe2000c781270 */
[----:B------:R-:W-:Y:S01]  /*3ee0*/  IMAD R16, R16, R27, RZ ;  /* 0x0000001b10107224 */ /* 0x000fe200078e02ff */
[----:B------:R-:W-:-:S02]  /*3ef0*/  LEA R4, P5, R17, R23, 0x1 ;  /* 0x0000001711047211 */ /* 0x000fc400078a08ff */
[----:B--2---:R-:W-:Y:S02]  /*3f00*/  PRMT R30, R30, 0x7632, R30 ;  /* 0x000076321e1e7816 */ /* 0x004fe4000000001e */
[C---:B------:R-:W-:Y:S02]  /*3f10*/  LEA R6, P6, R16.reuse, R23, 0x1 ;  /* 0x0000001710067211 */ /* 0x040fe400078c08ff */
[----:B------:R-:W-:Y:S02]  /*3f20*/  LEA.HI.X.SX32 R5, R17, R25, 0x1, P5 ;  /* 0x0000001911057211 */ /* 0x000fe400028f0eff */
[C---:B------:R-:W-:Y:S01]  /*3f30*/  ISETP.LT.AND P5, PT, R15.reuse, UR15, !P0 ;  /* 0x0000000f0f007c0c */ /* 0x040fe2000c7a1270 */
[----:B------:R-:W-:Y:S01]  /*3f40*/  IMAD R15, R15, R27, RZ ;  /* 0x0000001b0f0f7224 */ /* 0x000fe200078e02ff */
[----:B------:R-:W-:Y:S01]  /*3f50*/  LEA.HI.X.SX32 R7, R16, R25, 0x1, P6 ;  /* 0x0000001910077211 */ /* 0x000fe200030f0eff */
[----:B------:R1:W-:Y:S01]  /*3f60*/  @P3 STG.E.U16 desc[UR10][R4.64], R32 ;  /* 0x0000002004003986 */ /* 0x0003e2000c10150a */
[----:B------:R-:W-:Y:S01]  /*3f70*/  ISETP.LT.AND P3, PT, R14, UR15, !P0 ;  /* 0x0000000f0e007c0c */ /* 0x000fe2000c761270 */
[----:B------:R-:W-:Y:S01]  /*3f80*/  IMAD R16, R26, R27, RZ ;  /* 0x0000001b1a107224 */ /* 0x000fe200078e02ff */
[-C--:B0-----:R-:W-:Y:S01]  /*3f90*/  LEA R2, P6, R15, R23.reuse, 0x1 ;  /* 0x000000170f027211 */ /* 0x081fe200078c08ff */
[----:B------:R0:W-:Y:S01]  /*3fa0*/  @P4 STG.E.U16 desc[UR10][R6.64], R30 ;  /* 0x0000001e06004986 */ /* 0x0001e2000c10150a */
[----:B------:R-:W-:-:S02]  /*3fb0*/  LEA R8, P4, R18, R23, 0x1 ;  /* 0x0000001712087211 */ /* 0x000fc400078808ff */
[-C--:B------:R-:W-:Y:S02]  /*3fc0*/  LEA.HI.X.SX32 R3, R15, R25.reuse, 0x1, P6 ;  /* 0x000000190f037211 */ /* 0x080fe400030f0eff */
[----:B------:R-:W-:Y:S02]  /*3fd0*/  LEA.HI.X.SX32 R9, R18, R25, 0x1, P4 ;  /* 0x0000001912097211 */ /* 0x000fe400020f0eff */
[----:B------:R-:W-:Y:S01]  /*3fe0*/  ISETP.LT.AND P4, PT, R10, UR15, !P0 ;  /* 0x0000000f0a007c0c */ /* 0x000fe2000c781270 */
[C---:B------:R-:W-:Y:S01]  /*3ff0*/  IMAD R10, R27.reuse, 0x4, R0 ;  /* 0x000000041b0a7824 */ /* 0x040fe200078e0200 */
[----:B-1----:R-:W-:Y:S02]  /*4000*/  LEA R4, P6, R0, R23, 0x1 ;  /* 0x0000001700047211 */ /* 0x002fe400078c08ff */
[----:B------:R-:W-:Y:S02]  /*4010*/  PRMT R34, R34, 0x7632, R34 ;  /* 0x0000763222227816 */ /* 0x000fe40000000022 */
[----:B------:R-:W-:Y:S01]  /*4020*/  LEA.HI.X.SX32 R5, R0, R25, 0x1, P6 ;  /* 0x0000001900057211 */ /* 0x000fe200030f0eff */
[----:B------:R-:W-:-:S02]  /*4030*/  IMAD R0, R27, 0x4, R10 ;  /* 0x000000041b007824 */ /* 0x000fc400078e020a */
[----:B------:R1:W-:Y:S01]  /*4040*/  @P5 STG.E.U16 desc[UR10][R2.64], R34 ;  /* 0x0000002202005986 */ /* 0x0003e2000c10150a */
[----:B------:R-:W-:Y:S01]  /*4050*/  ISETP.LT.AND P5, PT, R11, UR15, !P0 ;  /* 0x0000000f0b007c0c */ /* 0x000fe2000c7a1270 */
[C---:B------:R-:W-:Y:S02]  /*4060*/  IMAD R11, R27.reuse, 0x4, R0 ;  /* 0x000000041b0b7824 */ /* 0x040fe400078e0200 */
[----:B------:R2:W-:Y:S01]  /*4070*/  @P3 STG.E.U16 desc[UR10][R8.64], R29 ;  /* 0x0000001d08003986 */ /* 0x0005e2000c10150a */
[C---:B0-----:R-:W-:Y:S01]  /*4080*/  LEA R6, P3, R0.reuse, R23, 0x1 ;  /* 0x0000001700067211 */ /* 0x041fe200078608ff */
[C---:B------:R-:W-:Y:S02]  /*4090*/  IMAD R14, R27.reuse, 0x4, R11 ;  /* 0x000000041b0e7824 */ /* 0x040fe400078e020b */
[----:B------:R0:W-:Y:S01]  /*40a0*/  @P1 STG.E.U16 desc[UR10][R4.64], R33 ;  /* 0x0000002104001986 */ /* 0x0001e2000c10150a */
[----:B------:R-:W-:Y:S01]  /*40b0*/  LEA.HI.X.SX32 R7, R0, R25, 0x1, P3 ;  /* 0x0000001900077211 */ /* 0x000fe200018f0eff */
[----:B------:R-:W-:Y:S01]  /*40c0*/  IMAD R15, R27, 0x4, R14 ;  /* 0x000000041b0f7824 */ /* 0x000fe200078e020e */
[----:B------:R-:W-:-:S02]  /*40d0*/  ISETP.LT.AND P3, PT, R12, UR15, !P0 ;  /* 0x0000000f0c007c0c */ /* 0x000fc4000c761270 */
[C---:B-1----:R-:W-:Y:S02]  /*40e0*/  LEA R2, P1, R10.reuse, R23, 0x1 ;  /* 0x000000170a027211 */ /* 0x042fe400078208ff */
[----:B------:R-:W-:Y:S02]  /*40f0*/  PRMT R0, R31, 0x7632, R0 ;  /* 0x000076321f007816 */ /* 0x000fe40000000000 */
[----:B------:R-:W-:Y:S02]  /*4100*/  LEA.HI.X.SX32 R3, R10, R25, 0x1, P1 ;  /* 0x000000190a037211 */ /* 0x000fe400008f0eff */
[CC--:B------:R-:W-:Y:S02]  /*4110*/  LEA R10, P1, R11.reuse, R23.reuse, 0x1 ;  /* 0x000000170b0a7211 */ /* 0x0c0fe400078208ff */
[----:B--2---:R-:W-:Y:S01]  /*4120*/  LEA R8, P6, R14, R23, 0x1 ;  /* 0x000000170e087211 */ /* 0x004fe200078c08ff */
[----:B------:R1:W-:Y:S01]  /*4130*/  @P5 STG.E.U16 desc[UR10][R2.64], R31 ;  /* 0x0000001f02005986 */ /* 0x0003e2000c10150a */
[----:B------:R-:W-:-:S02]  /*4140*/  LEA.HI.X.SX32 R11, R11, R25, 0x1, P1 ;  /* 0x000000190b0b7211 */ /* 0x000fc400008f0eff */
[----:B0-----:R-:W-:Y:S01]  /*4150*/  LEA R4, P1, R15, R23, 0x1 ;  /* 0x000000170f047211 */ /* 0x001fe200078208ff */
[----:B------:R1:W-:Y:S01]  /*4160*/  @P4 STG.E.U16 desc[UR10][R6.64], R35 ;  /* 0x0000002306004986 */ /* 0x0003e2000c10150a */
[----:B------:R-:W-:Y:S02]  /*4170*/  PRMT R29, R29, 0x7632, R29 ;  /* 0x000076321d1d7816 */ /* 0x000fe4000000001d */
[-C--:B------:R-:W-:Y:S02]  /*4180*/  LEA.HI.X.SX32 R5, R15, R25.reuse, 0x1, P1 ;  /* 0x000000190f057211 */ /* 0x080fe400008f0eff */
[----:B------:R-:W-:Y:S01]  /*4190*/  ISETP.LT.AND P1, PT, R13, UR15, !P0 ;  /* 0x0000000f0d007c0c */ /* 0x000fe2000c721270 */
[----:B------:R1:W-:Y:S01]  /*41a0*/  @P3 STG.E.U16 desc[UR10][R10.64], R29 ;  /* 0x0000001d0a003986 */ /* 0x0003e2000c10150a */
[----:B------:R-:W-:Y:S02]  /*41b0*/  ISETP.LT.AND P0, PT, R26, UR15, !P0 ;  /* 0x0000000f1a007c0c */ /* 0x000fe4000c701270 */
[----:B------:R-:W-:-:S02]  /*41c0*/  LEA.HI.X.SX32 R9, R14, R25, 0x1, P6 ;  /* 0x000000190e097211 */ /* 0x000fc400030f0eff */
[----:B------:R-:W-:Y:S02]  /*41d0*/  PRMT R33, R33, 0x7632, R33 ;  /* 0x0000763221217816 */ /* 0x000fe40000000021 */
[----:B------:R-:W-:-:S03]  /*41e0*/  LEA R12, P6, R16, R23, 0x1 ;  /* 0x00000017100c7211 */ /* 0x000fc600078c08ff */
[----:B------:R1:W-:Y:S01]  /*41f0*/  @P2 STG.E.U16 desc[UR10][R8.64], R33 ;  /* 0x0000002108002986 */ /* 0x0003e2000c10150a */
[----:B------:R-:W-:-:S03]  /*4200*/  LEA.HI.X.SX32 R13, R16, R25, 0x1, P6 ;  /* 0x00000019100d7211 */ /* 0x000fc600030f0eff */
[----:B------:R1:W-:Y:S01]  /*4210*/  @P1 STG.E.U16 desc[UR10][R4.64], R0 ;  /* 0x0000000004001986 */ /* 0x0003e2000c10150a */
[----:B------:R-:W-:Y:S05]  /*4220*/  @!P0 EXIT ;  /* 0x000000000000894d */ /* 0x000fea0003800000 */
[----:B-1----:R-:W-:-:S05]  /*4230*/  PRMT R6, R35, 0x7632, R6 ;  /* 0x0000763223067816 */ /* 0x002fca0000000006 */
[----:B------:R-:W-:Y:S01]  /*4240*/  STG.E.U16 desc[UR10][R12.64], R6 ;  /* 0x000000060c007986 */ /* 0x000fe2000c10150a */
[----:B------:R-:W-:Y:S05]  /*4250*/  EXIT ;  /* 0x000000000000794d */ /* 0x000fea0003800000 */
.L_x_3:
[----:B------:R-:W-:-:S00]  /*4260*/  BRA `(.L_x_3) ;  /* 0xfffffffc00fc7947 */ /* 0x000fc0000383ffff */
[----:B------:R-:W-:-:S00]  /*4270*/  NOP ;  /* 0x0000000000007918 */ /* 0x000fc00000000000 */
        /* <DEDUP_REMOVED lines=8> */
.L_x_4:


//--------------------- .nv.shared.matmul_kernel  --------------------------
	.section	.nv.shared.matmul_kernel,"aw",@nobits
	.sectionflags	@""
	.align	16
	.zero		1024


//--------------------- .nv.shared.reserved.0     --------------------------
	.section	.nv.shared.reserved.0,"aw",@nobits
	.weak		__nv_reservedSMEM_offset_0_alias
	.size		__nv_reservedSMEM_offset_0_alias, 0, 64
	.other		__nv_reservedSMEM_offset_0_alias,@"STO_CUDA_RESERVED_SHARED STV_DEFAULT"
__nv_reservedSMEM_offset_0_alias:
	.zero		0
	.zero		64


//--------------------- .nv.constant0.matmul_kernel --------------------------
	.section	.nv.constant0.matmul_kernel,"a",@progbits
	.sectionflags	@""
	.align	4
.nv.constant0.matmul_kernel:
	.zero		976


//--------------------- SYMBOLS --------------------------

	.type		.nv.reservedSmem.offset0,@object
	.size		.nv.reservedSmem.offset0,0x4
	.type		.nv.reservedSmem.cap,@object
	.size		.nv.reservedSmem.cap,0x4
